	.target	sm_100a

	.elftype	@"ET_EXEC"


//--------------------- .note.nv.tkinfo           --------------------------
	.section	.note.nv.tkinfo,"",@"SHT_NOTE"
	.sectionflags	@"SHF_NOTE_NV_TKINFO"
	.tkinfo
        /*0018*/ 	.word	0x00000081
        /*0030*/ 	.string	""
        /*0030*/ 	.string	"ptxas-blackwell"
        /*0030*/ 	.string	"Cuda compilation tools, release 12.9, V12.9.86"
        /*0030*/ 	.string	"Build cuda_12.9.r12.9/compiler.36037853_0"
        /*0030*/ 	.string	"-v  -suppress-debug-info  -lineinfo  -arch sm_100a "



//--------------------- .note.nv.cuver            --------------------------
	.section	.note.nv.cuver,"",@"SHT_NOTE"
	.sectionflags	@"SHF_NOTE_NV_CUVER"
        /*0018*/ 	.short	0x0001
        /*001a*/ 	.short	0x0064
        /*001c*/ 	.short	0x0001
        /*001e*/ 	.short	0x0000
        /*0020*/ 	.short	0x0001
        /*0022*/ 	.short	0x0000


//--------------------- .nv.info                  --------------------------
	.section	.nv.info,"",@"SHT_CUDA_INFO"
	.align	4


	//----- nvinfo : EIATTR_REGCOUNT
	.align		4
        /*0000*/ 	.byte	0x04, 0x2f
        /*0002*/ 	.short	(.L_4 - .L_3)
	.align		4
.L_3:
        /*0004*/ 	.word	index@(gluon_tcgen05)
        /*0008*/ 	.word	0x00000047


	//----- nvinfo : EIATTR_FRAME_SIZE
	.align		4
.L_4:
        /*000c*/ 	.byte	0x04, 0x11
        /*000e*/ 	.short	(.L_6 - .L_5)
	.align		4
.L_5:
        /*0010*/ 	.word	index@($__internal_2_$__cuda_sm10x_tcgen05_guardrail_trap_unallocated_columns_being_dealloced)
        /*0014*/ 	.word	0x00000000


	//----- nvinfo : EIATTR_FRAME_SIZE
	.align		4
.L_6:
        /*0018*/ 	.byte	0x04, 0x11
        /*001a*/ 	.short	(.L_8 - .L_7)
	.align		4
.L_7:
        /*001c*/ 	.word	index@($__internal_1_$__cuda_sm10x_tcgen05_guardrail_trap_phase_invalid_during_alloc)
        /*0020*/ 	.word	0x00000000


	//----- nvinfo : EIATTR_FRAME_SIZE
	.align		4
.L_8:
        /*0024*/ 	.byte	0x04, 0x11
        /*0026*/ 	.short	(.L_10 - .L_9)
	.align		4
.L_9:
        /*0028*/ 	.word	index@($__internal_0_$__cuda_sm10x_tcgen05_guardrail_trap_col_being_dealloced_not_returned_by_alloc)
        /*002c*/ 	.word	0x00000000


	//----- nvinfo : EIATTR_FRAME_SIZE
	.align		4
.L_10:
        /*0030*/ 	.byte	0x04, 0x11
        /*0032*/ 	.short	(.L_12 - .L_11)
	.align		4
.L_11:
        /*0034*/ 	.word	index@(gluon_tcgen05)
        /*0038*/ 	.word	0x00000000


	//----- nvinfo : EIATTR_MIN_STACK_SIZE
	.align		4
.L_12:
        /*003c*/ 	.byte	0x04, 0x12
        /*003e*/ 	.short	(.L_14 - .L_13)
	.align		4
.L_13:
        /*0040*/ 	.word	index@(gluon_tcgen05)
        /*0044*/ 	.word	0x00000000
.L_14:


//--------------------- .nv.info.gluon_tcgen05    --------------------------
	.section	.nv.info.gluon_tcgen05,"",@"SHT_CUDA_INFO"
	.sectionflags	@""
	.align	4


	//----- nvinfo : EIATTR_CUDA_API_VERSION
	.align		4
        /*0000*/ 	.byte	0x04, 0x37
        /*0002*/ 	.short	(.L_16 - .L_15)
.L_15:
        /*0004*/ 	.word	0x00000081


	//----- nvinfo : EIATTR_KPARAM_INFO
	.align		4
.L_16:
        /*0008*/ 	.byte	0x04, 0x17
        /*000a*/ 	.short	(.L_18 - .L_17)
.L_17:
        /*000c*/ 	.word	0x00000000
        /*0010*/ 	.short	0x000a
        /*0012*/ 	.short	0x0048
        /*0014*/ 	.byte	0x00, 0xf4, 0x21, 0x00


	//----- nvinfo : EIATTR_KPARAM_INFO
	.align		4
.L_18:
        /*0018*/ 	.byte	0x04, 0x17
        /*001a*/ 	.short	(.L_20 - .L_19)
.L_19:
        /*001c*/ 	.word	0x00000000
        /*0020*/ 	.short	0x0009
        /*0022*/ 	.short	0x0040
        /*0024*/ 	.byte	0x00, 0xf4, 0x21, 0x00


	//----- nvinfo : EIATTR_KPARAM_INFO
	.align		4
.L_20:
        /*0028*/ 	.byte	0x04, 0x17
        /*002a*/ 	.short	(.L_22 - .L_21)
.L_21:
        /*002c*/ 	.word	0x00000000
        /*0030*/ 	.short	0x0008
        /*0032*/ 	.short	0x0038
        /*0034*/ 	.byte	0x00, 0xf0, 0x21, 0x00


	//----- nvinfo : EIATTR_KPARAM_INFO
	.align		4
.L_22:
        /*0038*/ 	.byte	0x04, 0x17
        /*003a*/ 	.short	(.L_24 - .L_23)
.L_23:
        /*003c*/ 	.word	0x00000000
        /*0040*/ 	.short	0x0007
        /*0042*/ 	.short	0x0030
        /*0044*/ 	.byte	0x00, 0xf0, 0x21, 0x00


	//----- nvinfo : EIATTR_KPARAM_INFO
	.align		4
.L_24:
        /*0048*/ 	.byte	0x04, 0x17
        /*004a*/ 	.short	(.L_26 - .L_25)
.L_25:
        /*004c*/ 	.word	0x00000000
        /*0050*/ 	.short	0x0006
        /*0052*/ 	.short	0x0028
        /*0054*/ 	.byte	0x00, 0xf0, 0x21, 0x00


	//----- nvinfo : EIATTR_KPARAM_INFO
	.align		4
.L_26:
        /*0058*/ 	.byte	0x04, 0x17
        /*005a*/ 	.short	(.L_28 - .L_27)
.L_27:
        /*005c*/ 	.word	0x00000000
        /*0060*/ 	.short	0x0005
        /*0062*/ 	.short	0x0020
        /*0064*/ 	.byte	0x00, 0xf0, 0x11, 0x00


	//----- nvinfo : EIATTR_KPARAM_INFO
	.align		4
.L_28:
        /*0068*/ 	.byte	0x04, 0x17
        /*006a*/ 	.short	(.L_30 - .L_29)
.L_29:
        /*006c*/ 	.word	0x00000000
        /*0070*/ 	.short	0x0004
        /*0072*/ 	.short	0x001c
        /*0074*/ 	.byte	0x00, 0xf0, 0x11, 0x00


	//----- nvinfo : EIATTR_KPARAM_INFO
	.align		4
.L_30:
        /*0078*/ 	.byte	0x04, 0x17
        /*007a*/ 	.short	(.L_32 - .L_31)
.L_31:
        /*007c*/ 	.word	0x00000000
        /*0080*/ 	.short	0x0003
        /*0082*/ 	.short	0x0018
        /*0084*/ 	.byte	0x00, 0xf0, 0x11, 0x00


	//----- nvinfo : EIATTR_KPARAM_INFO
	.align		4
.L_32:
        /*0088*/ 	.byte	0x04, 0x17
        /*008a*/ 	.short	(.L_34 - .L_33)
.L_33:
        /*008c*/ 	.word	0x00000000
        /*0090*/ 	.short	0x0002
        /*0092*/ 	.short	0x0010
        /*0094*/ 	.byte	0x00, 0xf4, 0x21, 0x00


	//----- nvinfo : EIATTR_KPARAM_INFO
	.align		4
.L_34:
        /*0098*/ 	.byte	0x04, 0x17
        /*009a*/ 	.short	(.L_36 - .L_35)
.L_35:
        /*009c*/ 	.word	0x00000000
        /*00a0*/ 	.short	0x0001
        /*00a2*/ 	.short	0x0008
        /*00a4*/ 	.byte	0x00, 0xf4, 0x21, 0x00


	//----- nvinfo : EIATTR_KPARAM_INFO
	.align		4
.L_36:
        /*00a8*/ 	.byte	0x04, 0x17
        /*00aa*/ 	.short	(.L_38 - .L_37)
.L_37:
        /*00ac*/ 	.word	0x00000000
        /*00b0*/ 	.short	0x0000
        /*00b2*/ 	.short	0x0000
        /*00b4*/ 	.byte	0x00, 0xf4, 0x21, 0x00


	//----- nvinfo : EIATTR_AT_ENTRY_FRAGMENTS
	.align		4
.L_38:
        /*00b8*/ 	.byte	0x04, 0x4f
        /*00ba*/ 	.short	(.L_40 - .L_39)


	//   ....[0]....
.L_39:
        /*00bc*/ 	.word	0x00000004


	//----- nvinfo : EIATTR_RESERVED_SMEM_USED
	.align		4
.L_40:
        /*00c0*/ 	.byte	0x01, 0x41
	.zero		2


	//----- nvinfo : EIATTR_SPARSE_MMA_MASK
	.align		4
        /*00c4*/ 	.byte	0x03, 0x50
        /*00c6*/ 	.short	0x0000


	//----- nvinfo : EIATTR_TCGEN05_1CTA_USED
	.align		4
        /*00c8*/ 	.byte	0x01, 0x51
	.zero		2


	//----- nvinfo : EIATTR_MAXREG_COUNT
	.align		4
        /*00cc*/ 	.byte	0x03, 0x1b
        /*00ce*/ 	.short	0x00ff


	//----- nvinfo : EIATTR_NUM_BARRIERS
	.align		4
        /*00d0*/ 	.byte	0x02, 0x4c
        /*00d2*/ 	.byte	0x01
	.zero		1


	//----- nvinfo : EIATTR_INT_WARP_WIDE_INSTR_OFFSETS
	.align		4
        /*00d4*/ 	.byte	0x04, 0x31
        /*00d6*/ 	.short	(.L_42 - .L_41)


	//   ....[0]....
.L_41:
        /*00d8*/ 	.word	0x00001670


	//   ....[1]....
        /*00dc*/ 	.word	0x00001690


	//   ....[2]....
        /*00e0*/ 	.word	0x00001710


	//   ....[3]....
        /*00e4*/ 	.word	0x00001ad0


	//   ....[4]....
        /*00e8*/ 	.word	0x00001ae0


	//   ....[5]....
        /*00ec*/ 	.word	0x00001af0


	//   ....[6]....
        /*00f0*/ 	.word	0x00001b00


	//   ....[7]....
        /*00f4*/ 	.word	0x00001d80


	//   ....[8]....
        /*00f8*/ 	.word	0x00001d90


	//   ....[9]....
        /*00fc*/ 	.word	0x00001f10


	//   ....[10]....
        /*0100*/ 	.word	0x00001f60


	//   ....[11]....
        /*0104*/ 	.word	0x00001f70


	//   ....[12]....
        /*0108*/ 	.word	0x00001fa0


	//   ....[13]....
        /*010c*/ 	.word	0x000021b0


	//   ....[14]....
        /*0110*/ 	.word	0x000021c0


	//   ....[15]....
        /*0114*/ 	.word	0x00002510


	//   ....[16]....
        /*0118*/ 	.word	0x00002520


	//   ....[17]....
        /*011c*/ 	.word	0x00002990


	//   ....[18]....
        /*0120*/ 	.word	0x000029e0


	//----- nvinfo : EIATTR_COOP_GROUP_MASK_REGIDS
	.align		4
.L_42:
        /*0124*/ 	.byte	0x04, 0x29
        /*0126*/ 	.short	(.L_44 - .L_43)


	//   ....[0]....
.L_43:
        /*0128*/ 	.word	0xffffffff


	//   ....[1]....
        /*012c*/ 	.word	0xffffffff


	//   ....[2]....
        /*0130*/ 	.word	0xffffffff


	//   ....[3]....
        /*0134*/ 	.word	0xffffffff


	//   ....[4]....
        /*0138*/ 	.word	0xffffffff


	//   ....[5]....
        /*013c*/ 	.word	0xffffffff


	//   ....[6]....
        /*0140*/ 	.word	0xffffffff


	//   ....[7]....
        /*0144*/ 	.word	0xffffffff


	//   ....[8]....
        /*0148*/ 	.word	0xffffffff


	//   ....[9]....
        /*014c*/ 	.word	0xffffffff


	//----- nvinfo : EIATTR_COOP_GROUP_INSTR_OFFSETS
	.align		4
.L_44:
        /*0150*/ 	.byte	0x04, 0x28
        /*0152*/ 	.short	(.L_46 - .L_45)


	//   ....[0]....
.L_45:
        /*0154*/ 	.word	0x00000050


	//   ....[1]....
        /*0158*/ 	.word	0x00000310


	//   ....[2]....
        /*015c*/ 	.word	0x000004f0


	//   ....[3]....
        /*0160*/ 	.word	0x00000980


	//   ....[4]....
        /*0164*/ 	.word	0x00000ac0


	//   ....[5]....
        /*0168*/ 	.word	0x00000fa0


	//   ....[6]....
        /*016c*/ 	.word	0x000010e0


	//   ....[7]....
        /*0170*/ 	.word	0x00001530


	//   ....[8]....
        /*0174*/ 	.word	0x00002820


	//   ....[9]....
        /*0178*/ 	.word	0x00002a90


	//----- nvinfo : EIATTR_VRC_CTA_INIT_COUNT
	.align		4
.L_46:
        /*017c*/ 	.byte	0x02, 0x4a
        /*017e*/ 	.byte	0x80
	.zero		1


	//----- nvinfo : EIATTR_MBARRIER_INSTR_OFFSETS
	.align		4
        /*0180*/ 	.byte	0x04, 0x39
        /*0182*/ 	.short	(.L_48 - .L_47)


	//   ....[0]....
.L_47:
        /*0184*/ 	.word	0x00001730
        /*0188*/ 	.word	0x000000ff
        /*018c*/ 	.word	0x0000c000
        /*0190*/ 	.short	0x0100
        /*0192*/ 	.byte	0x08
	.zero		1


	//   ....[1]....
        /*0194*/ 	.word	0x00001740
        /*0198*/ 	.word	0x000000ff
        /*019c*/ 	.word	0x0000c020
        /*01a0*/ 	.short	0x0100
        /*01a2*/ 	.byte	0x08
	.zero		1


	//   ....[2]....
        /*01a4*/ 	.word	0x000017f0
        /*01a8*/ 	.word	0x000000ff
        /*01ac*/ 	.word	0x0000c008
        /*01b0*/ 	.short	0x0100
        /*01b2*/ 	.byte	0x08
	.zero		1


	//   ....[3]....
        /*01b4*/ 	.word	0x00001800
        /*01b8*/ 	.word	0x000000ff
        /*01bc*/ 	.word	0x0000c028
        /*01c0*/ 	.short	0x0100
        /*01c2*/ 	.byte	0x08
	.zero		1


	//   ....[4]....
        /*01c4*/ 	.word	0x000018e0
        /*01c8*/ 	.word	0x000000ff
        /*01cc*/ 	.word	0x0000c010
        /*01d0*/ 	.short	0x0100
        /*01d2*/ 	.byte	0x08
	.zero		1


	//   ....[5]....
        /*01d4*/ 	.word	0x000018f0
        /*01d8*/ 	.word	0x000000ff
        /*01dc*/ 	.word	0x0000c030
        /*01e0*/ 	.short	0x0100
        /*01e2*/ 	.byte	0x08
	.zero		1


	//   ....[6]....
        /*01e4*/ 	.word	0x00001a00
        /*01e8*/ 	.word	0x000000ff
        /*01ec*/ 	.word	0x0000c018
        /*01f0*/ 	.short	0x0100
        /*01f2*/ 	.byte	0x08
	.zero		1


	//   ....[7]....
        /*01f4*/ 	.word	0x00001a10
        /*01f8*/ 	.word	0x000000ff
        /*01fc*/ 	.word	0x0000c038
        /*0200*/ 	.short	0x0100
        /*0202*/ 	.byte	0x08
	.zero		1


	//   ....[8]....
        /*0204*/ 	.word	0x00001be0
        /*0208*/ 	.word	0x000000ff
        /*020c*/ 	.word	0x0000c000
        /*0210*/ 	.short	0x010a
        /*0212*/ 	.byte	0x08
	.zero		1


	//   ....[9]....
        /*0214*/ 	.word	0x00001de0
        /*0218*/ 	.word	0x000000ff
        /*021c*/ 	.word	0x0000c020
        /*0220*/ 	.short	0x010a
        /*0222*/ 	.byte	0x08
	.zero		1


	//   ....[10]....
        /*0224*/ 	.word	0x00002010
        /*0228*/ 	.word	0x000000ff
        /*022c*/ 	.word	0x0000c000
        /*0230*/ 	.short	0x010a
        /*0232*/ 	.byte	0x1c
	.zero		1


	//   ....[11]....
        /*0234*/ 	.word	0x00002200
        /*0238*/ 	.word	0x000000ff
        /*023c*/ 	.word	0x0000c020
        /*0240*/ 	.short	0x010a
        /*0242*/ 	.byte	0x1c
	.zero		1


	//   ....[12]....
        /*0244*/ 	.word	0x000022d0
        /*0248*/ 	.word	0x000000ff
        /*024c*/ 	.word	0x0000c000
        /*0250*/ 	.short	0x0108
        /*0252*/ 	.byte	0x08
	.zero		1


	//   ....[13]....
        /*0254*/ 	.word	0x000022e0
        /*0258*/ 	.word	0x000000ff
        /*025c*/ 	.word	0x0000c020
        /*0260*/ 	.short	0x0108
        /*0262*/ 	.byte	0x08
	.zero		1


	//   ....[14]....
        /*0264*/ 	.word	0x00002330
        /*0268*/ 	.word	0x000000ff
        /*026c*/ 	.word	0x0000c008
        /*0270*/ 	.short	0x0108
        /*0272*/ 	.byte	0x08
	.zero		1


	//   ....[15]....
        /*0274*/ 	.word	0x00002340
        /*0278*/ 	.word	0x000000ff
        /*027c*/ 	.word	0x0000c028
        /*0280*/ 	.short	0x0108
        /*0282*/ 	.byte	0x08
	.zero		1


	//   ....[16]....
        /*0284*/ 	.word	0x00002390
        /*0288*/ 	.word	0x000000ff
        /*028c*/ 	.word	0x0000c010
        /*0290*/ 	.short	0x0108
        /*0292*/ 	.byte	0x08
	.zero		1


	//   ....[17]....
        /*0294*/ 	.word	0x000023a0
        /*0298*/ 	.word	0x000000ff
        /*029c*/ 	.word	0x0000c030
        /*02a0*/ 	.short	0x0108
        /*02a2*/ 	.byte	0x08
	.zero		1


	//   ....[18]....
        /*02a4*/ 	.word	0x000023f0
        /*02a8*/ 	.word	0x000000ff
        /*02ac*/ 	.word	0x0000c018
        /*02b0*/ 	.short	0x0108
        /*02b2*/ 	.byte	0x08
	.zero		1


	//   ....[19]....
        /*02b4*/ 	.word	0x00002400
        /*02b8*/ 	.word	0x000000ff
        /*02bc*/ 	.word	0x0000c038
        /*02c0*/ 	.short	0x0108
        /*02c2*/ 	.byte	0x08
	.zero		1


	//   ....[20]....
        /*02c4*/ 	.word	0x00002ab0
        /*02c8*/ 	.word	0x000000ff
        /*02cc*/ 	.word	0x0000c000
        /*02d0*/ 	.short	0x010a
        /*02d2*/ 	.byte	0x08
	.zero		1


	//   ....[21]....
        /*02d4*/ 	.word	0x00002ae0
        /*02d8*/ 	.word	0x000000ff
        /*02dc*/ 	.word	0x0000c020
        /*02e0*/ 	.short	0x010a
        /*02e2*/ 	.byte	0x08
	.zero		1


	//   ....[22]....
        /*02e4*/ 	.word	0x00002b10
        /*02e8*/ 	.word	0x000000ff
        /*02ec*/ 	.word	0x0000c000
        /*02f0*/ 	.short	0x010a
        /*02f2*/ 	.byte	0x1c
	.zero		1


	//   ....[23]....
        /*02f4*/ 	.word	0x00002b40
        /*02f8*/ 	.word	0x000000ff
        /*02fc*/ 	.word	0x0000c020
        /*0300*/ 	.short	0x010a
        /*0302*/ 	.byte	0x1c
	.zero		1


	//----- nvinfo : EIATTR_NUM_MBARRIERS
	.align		4
.L_48:
        /*0304*/ 	.byte	0x03, 0x38
        /*0306*/ 	.short	0x0008


	//----- nvinfo : EIATTR_EXIT_INSTR_OFFSETS
	.align		4
        /*0308*/ 	.byte	0x04, 0x1c
        /*030a*/ 	.short	(.L_50 - .L_49)


	//   ....[0]....
.L_49:
        /*030c*/ 	.word	0x00002aa0


	//----- nvinfo : EIATTR_REQNTID
	.align		4
.L_50:
        /*0310*/ 	.byte	0x04, 0x10
        /*0312*/ 	.short	(.L_52 - .L_51)
.L_51:
        /*0314*/ 	.word	0x00000080
        /*0318*/ 	.word	0x00000001
        /*031c*/ 	.word	0x00000001


	//----- nvinfo : EIATTR_CRS_STACK_SIZE
	.align		4
.L_52:
        /*0320*/ 	.byte	0x04, 0x1e
        /*0322*/ 	.short	(.L_54 - .L_53)
.L_53:
        /*0324*/ 	.word	0x00000000


	//----- nvinfo : EIATTR_CBANK_PARAM_SIZE
	.align		4
.L_54:
        /*0328*/ 	.byte	0x03, 0x19
        /*032a*/ 	.short	0x0050


	//----- nvinfo : EIATTR_PARAM_CBANK
	.align		4
        /*032c*/ 	.byte	0x04, 0x0a
        /*032e*/ 	.short	(.L_56 - .L_55)
	.align		4
.L_55:
        /*0330*/ 	.word	index@(.nv.constant0.gluon_tcgen05)
        /*0334*/ 	.short	0x0380
        /*0336*/ 	.short	0x0050


	//----- nvinfo : EIATTR_SW_WAR
	.align		4
.L_56:
        /*0338*/ 	.byte	0x04, 0x36
        /*033a*/ 	.short	(.L_58 - .L_57)
.L_57:
        /*033c*/ 	.word	0x00000008
.L_58:


//--------------------- .nv.compat                --------------------------
	.section	.nv.compat,"",@"SHT_CUDA_COMPAT_INFO"
	.align	4
        /*0000*/ 	.byte	0x02, 0x02, 0x02, 0x00, 0x02, 0x05, 0x05, 0x00, 0x02, 0x03, 0x03, 0x00, 0x02, 0x06, 0x01, 0x00


//--------------------- .nv.callgraph             --------------------------
	.section	.nv.callgraph,"",@"SHT_CUDA_CALLGRAPH"
	.align	4
	.sectionentsize	8
	.align		4
        /*0000*/ 	.word	0x00000000
	.align		4
        /*0004*/ 	.word	0xffffffff
	.align		4
        /*0008*/ 	.word	0x00000000
	.align		4
        /*000c*/ 	.word	0xfffffffe
	.align		4
        /*0010*/ 	.word	0x00000000
	.align		4
        /*0014*/ 	.word	0xfffffffd
	.align		4
        /*0018*/ 	.word	0x00000000
	.align		4
        /*001c*/ 	.word	0xfffffffc


//--------------------- .text.gluon_tcgen05       --------------------------
	.section	.text.gluon_tcgen05,"ax",@progbits
	.align	128
        .global         gluon_tcgen05
        .type           gluon_tcgen05,@function
        .size           gluon_tcgen05,(.L_x_86 - gluon_tcgen05)
        .other          gluon_tcgen05,@"STO_CUDA_ENTRY STV_DEFAULT"
gluon_tcgen05:
.text.gluon_tcgen05:
[----:B------:R-:W1:Y:S01]  /*0000*/  LDC R1, c[0x0][0x37c] ;  /* 0x0000df00ff017b82 */ /* 0x000e620000000800 */
[----:B------:R-:W2:Y:S02]  /*0010*/  S2R R0, SR_TID.X ;  /* 0x0000000000007919 */ /* 0x000ea40000002100 */
[----:B--2---:R-:W-:-:S13]  /*0020*/  ISETP.GE.U32.AND P2, PT, R0, 0x20, PT ;  /* 0x000000200000780c */ /* 0x004fda0003f46070 */
[----:B------:R-:W-:Y:S05]  /*0030*/  @P2 BRA `(.L_x_0) ;  /* 0x0000000000b82947 */ /* 0x000fea0003800000 */
[----:B------:R-:W2:Y:S01]  /*0040*/  S2UR UR6, SR_CgaCtaId ;  /* 0x00000000000679c3 */ /* 0x000ea20000008800 */
[----:B------:R-:W-:Y:S01]  /*0050*/  NOP ;  /* 0x0000000000007918 */ /* 0x000fe20000000000 */
[----:B------:R-:W-:Y:S02]  /*0060*/  UMOV UR4, 0x40 ;  /* 0x0000004000047882 */ /* 0x000fe40000000000 */
[----:B--2---:R-:W-:-:S09]  /*0070*/  ULEA UR4, UR6, UR4, 0x18 ;  /* 0x0000000406047291 */ /* 0x004fd2000f8ec0ff */
[----:B------:R-:W2:Y:S01]  /*0080*/  LDS.U8 R2, [UR4] ;  /* 0x00000004ff027984 */ /* 0x000ea20008000000 */
[----:B------:R-:W-:Y:S02]  /*0090*/  UMOV UR4, 0x400 ;  /* 0x0000040000047882 */ /* 0x000fe40000000000 */
[----:B------:R-:W-:Y:S01]  /*00a0*/  ULEA UR4, UR6, UR4, 0x18 ;  /* 0x0000000406047291 */ /* 0x000fe2000f8ec0ff */
[----:B--2---:R-:W-:-:S13]  /*00b0*/  ISETP.NE.AND P0, PT, R2, RZ, PT ;  /* 0x000000ff0200720c */ /* 0x004fda0003f05270 */
[----:B------:R-:W-:Y:S05]  /*00c0*/  @P0 BRA `(.L_x_1) ;  /* 0x00000000007c0947 */ /* 0x000fea0003800000 */
[----:B------:R-:W-:-:S13]  /*00d0*/  ELECT P0, URZ, PT ;  /* 0x0000000000ff782f */ /* 0x000fda0003800000 */
[----:B------:R-:W-:Y:S05]  /*00e0*/  @!P0 BRA `(.L_x_2) ;  /* 0x0000000000848947 */ /* 0x000fea0003800000 */
[----:B------:R-:W-:Y:S01]  /*00f0*/  UMOV UR5, 0x2 ;  /* 0x0000000200057882 */ /* 0x000fe20000000000 */
[----:B------:R-:W-:Y:S02]  /*0100*/  IMAD.MOV.U32 R5, RZ, RZ, 0x1 ;  /* 0x00000001ff057424 */ /* 0x000fe400078e00ff */
[----:B------:R-:W-:Y:S02]  /*0110*/  IMAD.MOV.U32 R3, RZ, RZ, 0x3 ;  /* 0x00000003ff037424 */ /* 0x000fe400078e00ff */
[----:B------:R-:W-:Y:S04]  /*0120*/  DEPBAR.LE SB2, 0x36 ;  /* 0x0000ad800000791a */ /* 0x000fe80000000000 */
[----:B------:R-:W2:Y:S02]  /*0130*/  UTCATOMSWS.FIND_AND_SET.ALIGN UP0, UR5, UR5 ;  /* 0x00000005000575e3 */ /* 0x000ea40008000800 */
[----:B--2---:R-:W-:-:S04]  /*0140*/  PLOP3.LUT P0, PT, PT, PT, UP0, 0x80, 0x8 ;  /* 0x000000000008781c */ /* 0x004fc80003f0f008 */
[----:B------:R-:W-:-:S04]  /*0150*/  SEL R2, RZ, 0xffffffff, !P0 ;  /* 0xffffffffff027807 */ /* 0x000fc80004000000 */
[----:B------:R-:W-:Y:S01]  /*0160*/  ISETP.NE.AND P0, PT, R2, RZ, PT ;  /* 0x000000ff0200720c */ /* 0x000fe20003f05270 */
[----:B------:R-:W-:-:S12]  /*0170*/  IMAD.U32 R2, RZ, RZ, UR5 ;  /* 0x00000005ff027e24 */ /* 0x000fd8000f8e00ff */
[----:B------:R-:W-:Y:S05]  /*0180*/  @P0 BRA `(.L_x_3) ;  /* 0x0000000000240947 */ /* 0x000fea0003800000 */
.L_x_4:
[----:B------:R-:W-:Y:S05]  /*0190*/  NANOSLEEP 0x64 ;  /* 0x000000640000795d */ /* 0x000fea0003800000 */
[----:B------:R-:W-:-:S05]  /*01a0*/  UMOV UR5, 0x2 ;  /* 0x0000000200057882 */ /* 0x000fca0000000000 */
[----:B------:R-:W-:Y:S04]  /*01b0*/  DEPBAR.LE SB2, 0x36 ;  /* 0x0000ad800000791a */ /* 0x000fe80000000000 */
[----:B------:R-:W2:Y:S02]  /*01c0*/  UTCATOMSWS.FIND_AND_SET.ALIGN UP0, UR5, UR5 ;  /* 0x00000005000575e3 */ /* 0x000ea40008000800 */
[----:B--2---:R-:W-:-:S04]  /*01d0*/  PLOP3.LUT P0, PT, PT, PT, UP0, 0x80, 0x8 ;  /* 0x000000000008781c */ /* 0x004fc80003f0f008 */
[----:B------:R-:W-:-:S04]  /*01e0*/  SEL R2, RZ, 0xffffffff, !P0 ;  /* 0xffffffffff027807 */ /* 0x000fc80004000000 */
[----:B------:R-:W-:Y:S01]  /*01f0*/  ISETP.NE.AND P0, PT, R2, RZ, PT ;  /* 0x000000ff0200720c */ /* 0x000fe20003f05270 */
[----:B------:R-:W-:-:S12]  /*0200*/  IMAD.U32 R2, RZ, RZ, UR5 ;  /* 0x00000005ff027e24 */ /* 0x000fd8000f8e00ff */
[----:B------:R-:W-:Y:S05]  /*0210*/  @!P0 BRA `(.L_x_4) ;  /* 0xfffffffc00dc8947 */ /* 0x000fea000383ffff */
.L_x_3:
[C---:B------:R-:W-:Y:S01]  /*0220*/  VIADD R4, R2.reuse, 0x10 ;  /* 0x0000001002047836 */ /* 0x040fe20000000000 */
[----:B------:R-:W-:Y:S01]  /*0230*/  UMOV UR5, 0x50 ;  /* 0x0000005000057882 */ /* 0x000fe20000000000 */
[----:B------:R-:W-:Y:S01]  /*0240*/  SHF.L.U32 R3, R3, R2, RZ ;  /* 0x0000000203037219 */ /* 0x000fe200000006ff */
[----:B------:R-:W-:Y:S01]  /*0250*/  ULEA UR5, UR6, UR5, 0x18 ;  /* 0x0000000506057291 */ /* 0x000fe2000f8ec0ff */
[----:B------:R-:W-:Y:S01]  /*0260*/  IMAD.SHL.U32 R2, R2, 0x20, RZ ;  /* 0x0000002002027824 */ /* 0x000fe200078e00ff */
[----:B------:R-:W-:-:S04]  /*0270*/  SHF.L.U32 R4, R5, R4, RZ ;  /* 0x0000000405047219 */ /* 0x000fc800000006ff */
[----:B------:R-:W-:-:S05]  /*0280*/  LOP3.LUT R3, R4, R3, RZ, 0xfc, !PT ;  /* 0x0000000304037212 */ /* 0x000fca00078efcff */
[----:B------:R2:W-:Y:S04]  /*0290*/  ATOMS.OR RZ, [UR5], R3 ;  /* 0x00000003ffff798c */ /* 0x0005e8000b000005 */
[----:B------:R2:W-:Y:S01]  /*02a0*/  STS [UR4], R2 ;  /* 0x00000002ff007988 */ /* 0x0005e20008000804 */
[----:B------:R-:W-:Y:S05]  /*02b0*/  BRA `(.L_x_2) ;  /* 0x0000000000107947 */ /* 0x000fea0003800000 */
.L_x_1:
[----:B------:R-:W-:Y:S01]  /*02c0*/  IMAD.MOV.U32 R3, RZ, RZ, -0x1 ;  /* 0xffffffffff037424 */ /* 0x000fe200078e00ff */
[----:B------:R-:W-:-:S04]  /*02d0*/  MOV R2, 0x300 ;  /* 0x0000030000027802 */ /* 0x000fc80000000f00 */
[----:B------:R2:W-:Y:S03]  /*02e0*/  STS [UR4], R3 ;  /* 0x00000003ff007988 */ /* 0x0005e60008000804 */
[----:B-12---:R-:W-:Y:S05]  /*02f0*/  CALL.REL.NOINC `($__internal_1_$__cuda_sm10x_tcgen05_guardrail_trap_phase_invalid_during_alloc) ;  /* 0x0000002800287944 */ /* 0x006fea0003c00000 */
.L_x_2:
[----:B------:R-:W-:Y:S05]  /*0300*/  WARPSYNC.ALL ;  /* 0x0000000000007948 */ /* 0x000fea0003800000 */
[----:B------:R-:W-:Y:S01]  /*0310*/  NOP ;  /* 0x0000000000007918 */ /* 0x000fe20000000000 */
.L_x_0:
[----:B------:R-:W3:Y:S08]  /*0320*/  S2UR UR4, SR_CgaCtaId ;  /* 0x00000000000479c3 */ /* 0x000ef00000008800 */
[----:B------:R-:W-:Y:S01]  /*0330*/  BAR.SYNC.DEFER_BLOCKING 0x0 ;  /* 0x0000000000007b1d */ /* 0x000fe20000010000 */
[----:B------:R-:W-:-:S05]  /*0340*/  LOP3.LUT R68, R0, 0x7f, RZ, 0xc0, !PT ;  /* 0x0000007f00447812 */ /* 0x000fca00078ec0ff */
[----:B------:R-:W-:Y:S02]  /*0350*/  UMOV UR8, 0x400 ;  /* 0x0000040000087882 */ /* 0x000fe40000000000 */
[----:B------:R-:W4:Y:S08]  /*0360*/  LDC R10, c[0x0][0x3a0] ;  /* 0x0000e800ff0a7b82 */ /* 0x000f300000000800 */
[----:B------:R-:W5:Y:S01]  /*0370*/  S2UR UR9, SR_CTAID.Y ;  /* 0x00000000000979c3 */ /* 0x000f620000002600 */
[----:B---3--:R-:W-:-:S09]  /*0380*/  ULEA UR8, UR4, UR8, 0x18 ;  /* 0x0000000804087291 */ /* 0x008fd2000f8ec0ff */
[----:B--2---:R-:W2:Y:S01]  /*0390*/  LDS R3, [UR8] ;  /* 0x00000008ff037984 */ /* 0x004ea20008000800 */
[----:B------:R-:W-:Y:S06]  /*03a0*/  BAR.SYNC.DEFER_BLOCKING 0x0 ;  /* 0x0000000000007b1d */ /* 0x000fec0000010000 */
[----:B------:R-:W-:Y:S05]  /*03b0*/  @P2 BRA `(.L_x_5) ;  /* 0x0000000000182947 */ /* 0x000fea0003800000 */
[----:B------:R-:W-:Y:S01]  /*03c0*/  ELECT P0, URZ, PT ;  /* 0x0000000000ff782f */ /* 0x000fe20003800000 */
[----:B------:R-:W-:Y:S01]  /*03d0*/  IMAD.MOV.U32 R2, RZ, RZ, 0x1 ;  /* 0x00000001ff027424 */ /* 0x000fe200078e00ff */
[----:B------:R-:W-:Y:S01]  /*03e0*/  UMOV UR5, 0x40 ;  /* 0x0000004000057882 */ /* 0x000fe20000000000 */
[----:B------:R-:W-:Y:S01]  /*03f0*/  UVIRTCOUNT.DEALLOC.SMPOOL 0x80 ;  /* 0x000000800000784c */ /* 0x000fe20000000000 */
[----:B------:R-:W-:-:S09]  /*0400*/  ULEA UR5, UR4, UR5, 0x18 ;  /* 0x0000000504057291 */ /* 0x000fd2000f8ec0ff */
[----:B------:R3:W-:Y:S03]  /*0410*/  @P0 STS.U8 [UR5], R2 ;  /* 0x00000002ff000988 */ /* 0x0007e60008000005 */
.L_x_5:
[----:B------:R-:W3:Y:S01]  /*0420*/  S2UR UR4, SR_CTAID.Z ;  /* 0x00000000000479c3 */ /* 0x000ee20000002700 */
[----:B------:R-:W5:Y:S01]  /*0430*/  LDCU UR5, c[0x0][0x370] ;  /* 0x00006e00ff0577ac */ /* 0x000f620008000800 */
[----:B------:R-:W-:Y:S01]  /*0440*/  ISETP.GE.U32.AND P0, PT, R68, 0x20, PT ;  /* 0x000000204400780c */ /* 0x000fe20003f06070 */
[----:B----4-:R-:W-:Y:S01]  /*0450*/  VIADD R5, R10, 0xffffffff ;  /* 0xffffffff0a057836 */ /* 0x010fe20000000000 */
[C---:B------:R-:W-:Y:S01]  /*0460*/  ISETP.NE.U32.AND P3, PT, R68.reuse, RZ, PT ;  /* 0x000000ff4400720c */ /* 0x040fe20003f65070 */
[----:B------:R-:W3:Y:S01]  /*0470*/  LDCU UR6, c[0x0][0x374] ;  /* 0x00006e80ff0677ac */ /* 0x000ee20008000800 */
[----:B------:R-:W-:Y:S01]  /*0480*/  LEA R4, R68, UR8, 0x2 ;  /* 0x0000000844047c11 */ /* 0x000fe2000f8e10ff */
[----:B------:R-:W-:Y:S01]  /*0490*/  BSSY.RECONVERGENT B0, `(.L_x_6) ;  /* 0x0000015000007945 */ /* 0x000fe20003800200 */
[----:B------:R-:W5:Y:S01]  /*04a0*/  S2UR UR7, SR_CTAID.X ;  /* 0x00000000000779c3 */ /* 0x000f620000002500 */
[----:B------:R-:W4:Y:S01]  /*04b0*/  LDCU.64 UR20, c[0x0][0x3c0] ;  /* 0x00007800ff1477ac */ /* 0x000f220008000a00 */
[----:B--2---:R-:W-:-:S05]  /*04c0*/  R2UR UR23, R3 ;  /* 0x00000000031772ca */ /* 0x004fca00000e0000 */
[----:B------:R2:W-:Y:S01]  /*04d0*/  @!P0 STS [R4], RZ ;  /* 0x000000ff04008388 */ /* 0x0005e20000000800 */
[----:B------:R-:W1:Y:S01]  /*04e0*/  LDC R6, c[0x0][0x398] ;  /* 0x0000e600ff067b82 */ /* 0x000e620000000800 */
[----:B------:R-:W-:Y:S02]  /*04f0*/  NOP ;  /* 0x0000000000007918 */ /* 0x000fe40000000000 */
[----:B------:R2:W-:Y:S01]  /*0500*/  @!P3 STS [UR8+0x20], R5 ;  /* 0x00002005ff00b988 */ /* 0x0005e20008000808 */
[----:B---3-5:R-:W-:-:S04]  /*0510*/  UIMAD UR4, UR4, UR6, UR9 ;  /* 0x00000006040472a4 */ /* 0x028fc8000f8e0209 */
[----:B------:R-:W-:-:S04]  /*0520*/  UIMAD UR4, UR4, UR5, UR7 ;  /* 0x00000005040472a4 */ /* 0x000fc8000f8e0207 */
[----:B------:R-:W-:-:S04]  /*0530*/  UIMAD UR4, UR4, 0x180, URZ ;  /* 0x00000180040478a4 */ /* 0x000fc8000f8e02ff */
[----:B----4-:R-:W-:Y:S01]  /*0540*/  UIADD3 UR24, UP0, UPT, UR4, UR20, URZ ;  /* 0x0000001404187290 */ /* 0x010fe2000ff1e0ff */
[----:B-1----:R-:W-:-:S03]  /*0550*/  VIADD R6, R6, 0xffffffff ;  /* 0xffffffff06067836 */ /* 0x002fc60000000000 */
[----:B------:R-:W-:Y:S01]  /*0560*/  ULEA.HI.X.SX32 UR25, UR4, UR21, 0x1, UP0 ;  /* 0x0000001504197291 */ /* 0x000fe200080f0eff */
[----:B--2---:R-:W-:Y:S11]  /*0570*/  @P3 BRA `(.L_x_7) ;  /* 0x0000000000183947 */ /* 0x004ff60003800000 */
[----:B------:R-:W1:Y:S01]  /*0580*/  LDS R2, [UR8+0x8] ;  /* 0x00000808ff027984 */ /* 0x000e620008000800 */
[----:B------:R-:W2:Y:S01]  /*0590*/  LDC.64 R8, c[0x0][0x380] ;  /* 0x0000e000ff087b82 */ /* 0x000ea20000000a00 */
[----:B------:R-:W-:Y:S02]  /*05a0*/  IMAD.MOV.U32 R3, RZ, RZ, 0x70 ;  /* 0x00000070ff037424 */ /* 0x000fe400078e00ff */
[----:B--2---:R2:W-:Y:S03]  /*05b0*/  STS.64 [UR8], R8 ;  /* 0x00000008ff007988 */ /* 0x0045e60008000a08 */
[----:B-1----:R-:W-:-:S05]  /*05c0*/  LOP3.LUT R2, R2, 0x10, R3, 0xd8, !PT ;  /* 0x0000001002027812 */ /* 0x002fca00078ed803 */
[----:B------:R2:W-:Y:S02]  /*05d0*/  STS [UR8+0x8], R2 ;  /* 0x00000802ff007988 */ /* 0x0005e40008000808 */
.L_x_7:
[----:B------:R-:W-:Y:S05]  /*05e0*/  BSYNC.RECONVERGENT B0 ;  /* 0x0000000000007941 */ /* 0x000fea0003800200 */
.L_x_6:
[----:B------:R-:W-:Y:S04]  /*05f0*/  BSSY.RECONVERGENT B0, `(.L_x_8) ;  /* 0x000000a000007945 */ /* 0x000fe80003800200 */
[----:B------:R-:W-:Y:S05]  /*0600*/  @P3 BRA `(.L_x_9) ;  /* 0x0000000000203947 */ /* 0x000fea0003800000 */
[----:B--2---:R-:W1:Y:S01]  /*0610*/  LDS R2, [UR8+0x34] ;  /* 0x00003408ff027984 */ /* 0x004e620008000800 */
[----:B------:R-:W-:Y:S02]  /*0620*/  IMAD.MOV.U32 R3, RZ, RZ, 0x3f000000 ;  /* 0x3f000000ff037424 */ /* 0x000fe400078e00ff */
[----:B------:R-:W-:Y:S01]  /*0630*/  @!P3 IMAD.MOV.U32 R7, RZ, RZ, 0x7f ;  /* 0x0000007fff07b424 */ /* 0x000fe200078e00ff */
[----:B------:R-:W2:Y:S02]  /*0640*/  @!P3 LDS R8, [UR8+0x38] ;  /* 0x00003808ff08b984 */ /* 0x000ea40008000800 */
[----:B-1----:R-:W-:Y:S02]  /*0650*/  LOP3.LUT R2, R2, 0xff000000, R3, 0xb8, !PT ;  /* 0xff00000002027812 */ /* 0x002fe400078eb803 */
[----:B--2---:R-:W-:-:S03]  /*0660*/  @!P3 LOP3.LUT R3, R8, 0xff, R7, 0xb8, !PT ;  /* 0x000000ff0803b812 */ /* 0x004fc600078eb807 */
[----:B------:R1:W-:Y:S04]  /*0670*/  STS [UR8+0x34], R2 ;  /* 0x00003402ff007988 */ /* 0x0003e80008000808 */
[----:B------:R1:W-:Y:S02]  /*0680*/  @!P3 STS [UR8+0x38], R3 ;  /* 0x00003803ff00b988 */ /* 0x0003e40008000808 */
.L_x_9:
[----:B------:R-:W-:Y:S05]  /*0690*/  BSYNC.RECONVERGENT B0 ;  /* 0x0000000000007941 */ /* 0x000fea0003800200 */
.L_x_8:
[----:B------:R-:W-:Y:S04]  /*06a0*/  BSSY.RECONVERGENT B0, `(.L_x_10) ;  /* 0x000000a000007945 */ /* 0x000fe80003800200 */
[----:B------:R-:W-:Y:S05]  /*06b0*/  @P3 BRA `(.L_x_11) ;  /* 0x0000000000203947 */ /* 0x000fea0003800000 */
[----:B-12---:R-:W1:Y:S01]  /*06c0*/  LDS R2, [UR8+0x1c] ;  /* 0x00001c08ff027984 */ /* 0x006e620008000800 */
[----:B------:R-:W2:Y:S03]  /*06d0*/  LDC.64 R8, c[0x0][0x3a8] ;  /* 0x0000ea00ff087b82 */ /* 0x000ea60000000a00 */
[----:B------:R3:W-:Y:S01]  /*06e0*/  STS [UR8+0x24], R6 ;  /* 0x00002406ff007988 */ /* 0x0007e20008000808 */
[--C-:B--2---:R-:W-:Y:S02]  /*06f0*/  SHF.R.U32.HI R7, RZ, 0x4, R9.reuse ;  /* 0x00000004ff077819 */ /* 0x104fe40000011609 */
[----:B------:R-:W-:-:S05]  /*0700*/  SHF.R.U64 R3, R8, 0x4, R9 ;  /* 0x0000000408037819 */ /* 0x000fca0000001209 */
[----:B------:R3:W-:Y:S01]  /*0710*/  STS [UR8+0xc], R3 ;  /* 0x00000c03ff007988 */ /* 0x0007e20008000808 */
[----:B-1----:R-:W-:-:S05]  /*0720*/  LOP3.LUT R2, R2, 0xf, R7, 0xb8, !PT ;  /* 0x0000000f02027812 */ /* 0x002fca00078eb807 */
[----:B------:R3:W-:Y:S02]  /*0730*/  STS [UR8+0x1c], R2 ;  /* 0x00001c02ff007988 */ /* 0x0007e40008000808 */
.L_x_11:
[----:B------:R-:W-:Y:S05]  /*0740*/  BSYNC.RECONVERGENT B0 ;  /* 0x0000000000007941 */ /* 0x000fea0003800200 */
.L_x_10:
[----:B------:R-:W-:Y:S04]  /*0750*/  BSSY.RECONVERGENT B1, `(.L_x_12) ;  /* 0x000001d000017945 */ /* 0x000fe80003800200 */
[----:B------:R-:W-:Y:S04]  /*0760*/  BSSY.RELIABLE B0, `(.L_x_13) ;  /* 0x0000018000007945 */ /* 0x000fe80003800100 */
[----:B------:R-:W-:Y:S05]  /*0770*/  @P3 BRA `(.L_x_14) ;  /* 0x00000000001c3947 */ /* 0x000fea0003800000 */
[----:B-123--:R-:W1:Y:S02]  /*0780*/  LDS R2, [UR8+0x34] ;  /* 0x00003408ff027984 */ /* 0x00ee640008000800 */
[----:B-1----:R-:W-:-:S05]  /*0790*/  LOP3.LUT R2, R2, 0x7, RZ, 0xb8, !PT ;  /* 0x0000000702027812 */ /* 0x002fca00078eb8ff */
[----:B------:R1:W-:Y:S01]  /*07a0*/  STS [UR8+0x34], R2 ;  /* 0x00003402ff007988 */ /* 0x0003e20008000808 */
[----:B------:R-:W-:Y:S05]  /*07b0*/  @P3 BRA `(.L_x_15) ;  /* 0x00000000001c3947 */ /* 0x000fea0003800000 */
[----:B-1----:R-:W1:Y:S02]  /*07c0*/  LDS R2, [UR8+0x34] ;  /* 0x00003408ff027984 */ /* 0x002e640008000800 */
[----:B-1----:R-:W-:-:S05]  /*07d0*/  LOP3.LUT R2, R2, 0x38, RZ, 0xb8, !PT ;  /* 0x0000003802027812 */ /* 0x002fca00078eb8ff */
[----:B------:R4:W-:Y:S02]  /*07e0*/  STS [UR8+0x34], R2 ;  /* 0x00003402ff007988 */ /* 0x0009e40008000808 */
.L_x_14:
[----:B------:R-:W-:Y:S05]  /*07f0*/  @P3 BRA `(.L_x_16) ;  /* 0x00000000001c3947 */ /* 0x000fea0003800000 */
[----:B-1234-:R-:W1:Y:S02]  /*0800*/  LDS R2, [UR8+0x8] ;  /* 0x00000808ff027984 */ /* 0x01ee640008000800 */
[----:B-1----:R-:W-:-:S05]  /*0810*/  LOP3.LUT R2, R2, 0x780, RZ, 0xb8, !PT ;  /* 0x0000078002027812 */ /* 0x002fca00078eb8ff */
[----:B------:R2:W-:Y:S02]  /*0820*/  STS [UR8+0x8], R2 ;  /* 0x00000802ff007988 */ /* 0x0005e40008000808 */
.L_x_15:
[----:B------:R-:W-:Y:S05]  /*0830*/  @P3 BRA `(.L_x_17) ;  /* 0x0000000000283947 */ /* 0x000fea0003800000 */
[----:B-12---:R-:W1:Y:S02]  /*0840*/  LDS R2, [UR8+0x8] ;  /* 0x00000808ff027984 */ /* 0x006e640008000800 */
[----:B-1----:R-:W-:-:S05]  /*0850*/  LOP3.LUT R2, R2, 0x1800, RZ, 0xb8, !PT ;  /* 0x0000180002027812 */ /* 0x002fca00078eb8ff */
[----:B------:R5:W-:Y:S02]  /*0860*/  STS [UR8+0x8], R2 ;  /* 0x00000802ff007988 */ /* 0x000be40008000808 */
.L_x_16:
[----:B------:R-:W-:Y:S05]  /*0870*/  @P3 BREAK.RELIABLE B0 ;  /* 0x0000000000003942 */ /* 0x000fea0003800100 */
[----:B------:R-:W-:Y:S05]  /*0880*/  @P3 BRA `(.L_x_18) ;  /* 0x0000000000243947 */ /* 0x000fea0003800000 */
[----:B-1-3--:R-:W1:Y:S01]  /*0890*/  LDS R3, [UR8+0x8] ;  /* 0x00000808ff037984 */ /* 0x00ae620008000800 */
[----:B--2-45:R-:W-:-:S05]  /*08a0*/  IMAD.MOV.U32 R2, RZ, RZ, 0x6000 ;  /* 0x00006000ff027424 */ /* 0x034fca00078e00ff */
[----:B-1----:R-:W-:-:S04]  /*08b0*/  LOP3.LUT R2, R3, 0x4000, R2, 0xd8, !PT ;  /* 0x0000400003027812 */ /* 0x002fc800078ed802 */
[----:B------:R-:W-:-:S05]  /*08c0*/  LOP3.LUT R2, R2, 0x400000, RZ, 0xb8, !PT ;  /* 0x0040000002027812 */ /* 0x000fca00078eb8ff */
[----:B------:R3:W-:Y:S02]  /*08d0*/  STS [UR8+0x8], R2 ;  /* 0x00000802ff007988 */ /* 0x0007e40008000808 */
.L_x_17:
[----:B------:R-:W-:Y:S05]  /*08e0*/  BSYNC.RELIABLE B0 ;  /* 0x0000000000007941 */ /* 0x000fea0003800100 */
.L_x_13:
[----:B-123--:R-:W1:Y:S02]  /*08f0*/  @!P3 LDS R2, [UR8+0x8] ;  /* 0x00000808ff02b984 */ /* 0x00ee640008000800 */
[----:B-1----:R-:W-:-:S05]  /*0900*/  @!P3 LOP3.LUT R2, R2, 0x8000, RZ, 0xb8, !PT ;  /* 0x000080000202b812 */ /* 0x002fca00078eb8ff */
[----:B------:R1:W-:Y:S02]  /*0910*/  @!P3 STS [UR8+0x8], R2 ;  /* 0x00000802ff00b988 */ /* 0x0003e40008000808 */
.L_x_18:
[----:B------:R-:W-:Y:S05]  /*0920*/  BSYNC.RECONVERGENT B1 ;  /* 0x0000000000017941 */ /* 0x000fea0003800200 */
.L_x_12:
[----:B------:R-:W-:Y:S05]  /*0930*/  WARPSYNC.ALL ;  /* 0x0000000000007948 */ /* 0x000fea0003800000 */
[----:B------:R-:W-:Y:S01]  /*0940*/  NOP ;  /* 0x0000000000007918 */ /* 0x000fe20000000000 */
[----:B------:R-:W-:Y:S05]  /*0950*/  @P0 BRA `(.L_x_19) ;  /* 0x0000000000300947 */ /* 0x000fea0003800000 */
[----:B-12345:R-:W1:Y:S01]  /*0960*/  S2R R2, SR_LANEID ;  /* 0x0000000000027919 */ /* 0x03ee620000000000 */
[----:B------:R-:W-:Y:S05]  /*0970*/  WARPSYNC.ALL ;  /* 0x0000000000007948 */ /* 0x000fea0003800000 */
[----:B------:R-:W-:Y:S01]  /*0980*/  NOP ;  /* 0x0000000000007918 */ /* 0x000fe20000000000 */
[----:B-1----:R-:W-:-:S05]  /*0990*/  IMAD.SHL.U32 R7, R2, 0x4, RZ ;  /* 0x0000000402077824 */ /* 0x002fca00078e00ff */
[----:B------:R-:W1:Y:S01]  /*09a0*/  LDS R9, [R7+UR8] ;  /* 0x0000000807097984 */ /* 0x000e620008000800 */
[----:B------:R-:W-:-:S05]  /*09b0*/  IADD3 R2, P1, PT, R7, UR24, RZ ;  /* 0x0000001807027c10 */ /* 0x000fca000ff3e0ff */
[----:B------:R-:W-:-:S05]  /*09c0*/  IMAD.X R3, RZ, RZ, UR25, P1 ;  /* 0x00000019ff037e24 */ /* 0x000fca00088e06ff */
[----:B-1----:R1:W2:Y:S01]  /*09d0*/  ATOMG.E.EXCH.STRONG.GPU PT, RZ, [R2], R9 ;  /* 0x0000000902ff73a8 */ /* 0x0022a200041ee100 */
[----:B------:R-:W-:-:S04]  /*09e0*/  DEPBAR {5,4,3,2,1,0} ;  /* 0x0000003f0000791a */ /* 0x000fc80000000000 */
[----:B------:R-:W3:Y:S02]  /*09f0*/  CCTL.E.C.LDCU.IV.DEEP [UR24] ;  /* 0x0000000018007540 */ /* 0x000ee40009c08000 */
[----:B---3--:R1:W-:Y:S01]  /*0a00*/  UTMACCTL.IV [UR24] ;  /* 0x00000000180079b9 */ /* 0x0083e20008000000 */
[----:B------:R-:W-:Y:S01]  /*0a10*/  NOP ;  /* 0x0000000000007918 */ /* 0x000fe20000000000 */
.L_x_19:
[----:B------:R-:W-:Y:S05]  /*0a20*/  @P0 BRA `(.L_x_20) ;  /* 0x00000000000c0947 */ /* 0x000fea0003800000 */
[----:B------:R0:W-:Y:S01]  /*0a30*/  UTMACMDFLUSH ;  /* 0x00000000000079b7 */ /* 0x0001e20000000000 */
[----:B------:R-:W-:Y:S05]  /*0a40*/  @P0 BRA `(.L_x_20) ;  /* 0x0000000000040947 */ /* 0x000fea0003800000 */
[----:B------:R-:W-:-:S04]  /*0a50*/  DEPBAR.LE SB0, 0x0 ;  /* 0x000080000000791a */ /* 0x000fc80000000000 */
.L_x_20:
[----:B------:R-:W-:Y:S05]  /*0a60*/  WARPSYNC.ALL ;  /* 0x0000000000007948 */ /* 0x000fea0003800000 */
[----:B------:R-:W-:Y:S01]  /*0a70*/  NOP ;  /* 0x0000000000007918 */ /* 0x000fe20000000000 */
[----:B--2---:R-:W-:Y:S06]  /*0a80*/  BAR.SYNC.DEFER_BLOCKING 0x0 ;  /* 0x0000000000007b1d */ /* 0x004fec0000010000 */
[----:B------:R-:W-:Y:S02]  /*0a90*/  BSSY.RECONVERGENT B1, `(.L_x_21) ;  /* 0x000000b000017945 */ /* 0x000fe40003800200 */
[----:B------:R-:W-:Y:S06]  /*0aa0*/  BAR.SYNC.DEFER_BLOCKING 0x0 ;  /* 0x0000000000007b1d */ /* 0x000fec0000010000 */
[----:B------:R2:W-:Y:S01]  /*0ab0*/  @!P0 STS [R4], RZ ;  /* 0x000000ff04008388 */ /* 0x0005e20000000800 */
[----:B------:R-:W-:Y:S01]  /*0ac0*/  NOP ;  /* 0x0000000000007918 */ /* 0x000fe20000000000 */
[----:B------:R-:W-:Y:S05]  /*0ad0*/  @P3 BRA `(.L_x_22) ;  /* 0x0000000000183947 */ /* 0x000fea0003800000 */
[----:B-1-345:R-:W1:Y:S01]  /*0ae0*/  LDS R2, [UR8+0x8] ;  /* 0x00000808ff027984 */ /* 0x03ae620008000800 */
[----:B------:R-:W3:Y:S01]  /*0af0*/  LDC.64 R8, c[0x0][0x388] ;  /* 0x0000e200ff087b82 */ /* 0x000ee20000000a00 */
[----:B------:R-:W-:Y:S02]  /*0b00*/  IMAD.MOV.U32 R3, RZ, RZ, 0x70 ;  /* 0x00000070ff037424 */ /* 0x000fe400078e00ff */
[----:B---3--:R3:W-:Y:S03]  /*0b10*/  STS.64 [UR8], R8 ;  /* 0x00000008ff007988 */ /* 0x0087e60008000a08 */
[----:B-1----:R-:W-:-:S05]  /*0b20*/  LOP3.LUT R2, R2, 0x10, R3, 0xd8, !PT ;  /* 0x0000001002027812 */ /* 0x002fca00078ed803 */
[----:B------:R3:W-:Y:S02]  /*0b30*/  STS [UR8+0x8], R2 ;  /* 0x00000802ff007988 */ /* 0x0007e40008000808 */
.L_x_22:
[----:B-1----:R-:W-:Y:S05]  /*0b40*/  BSYNC.RECONVERGENT B1 ;  /* 0x0000000000017941 */ /* 0x002fea0003800200 */
.L_x_21:
[----:B------:R-:W-:Y:S04]  /*0b50*/  BSSY.RECONVERGENT B2, `(.L_x_23) ;  /* 0x000000f000027945 */ /* 0x000fe80003800200 */
[----:B------:R-:W-:Y:S04]  /*0b60*/  BSSY.RELIABLE B1, `(.L_x_24) ;  /* 0x000000c000017945 */ /* 0x000fe80003800100 */
[----:B------:R-:W-:Y:S05]  /*0b70*/  @P3 BRA `(.L_x_25) ;  /* 0x0000000000283947 */ /* 0x000fea0003800000 */
[----:B---345:R-:W1:Y:S01]  /*0b80*/  LDS R2, [UR8+0x34] ;  /* 0x00003408ff027984 */ /* 0x038e620008000800 */
[----:B------:R-:W-:Y:S01]  /*0b90*/  IMAD.MOV.U32 R3, RZ, RZ, 0x3f000000 ;  /* 0x3f000000ff037424 */ /* 0x000fe200078e00ff */
[----:B------:R-:W-:Y:S05]  /*0ba0*/  @P3 BREAK.RELIABLE B1 ;  /* 0x0000000000013942 */ /* 0x000fea0003800100 */
[----:B-1----:R-:W-:-:S05]  /*0bb0*/  LOP3.LUT R2, R2, 0xff000000, R3, 0xb8, !PT ;  /* 0xff00000002027812 */ /* 0x002fca00078eb803 */
[----:B------:R1:W-:Y:S01]  /*0bc0*/  STS [UR8+0x34], R2 ;  /* 0x00003402ff007988 */ /* 0x0003e20008000808 */
[----:B------:R-:W-:Y:S05]  /*0bd0*/  @P3 BRA `(.L_x_26) ;  /* 0x0000000000183947 */ /* 0x000fea0003800000 */
[----:B------:R-:W3:Y:S01]  /*0be0*/  LDS R3, [UR8+0x38] ;  /* 0x00003808ff037984 */ /* 0x000ee20008000800 */
[----:B-1----:R-:W-:-:S05]  /*0bf0*/  IMAD.MOV.U32 R2, RZ, RZ, 0x3f ;  /* 0x0000003fff027424 */ /* 0x002fca00078e00ff */
[----:B---3--:R-:W-:-:S05]  /*0c00*/  LOP3.LUT R2, R3, 0xff, R2, 0xb8, !PT ;  /* 0x000000ff03027812 */ /* 0x008fca00078eb802 */
[----:B------:R1:W-:Y:S02]  /*0c10*/  STS [UR8+0x38], R2 ;  /* 0x00003802ff007988 */ /* 0x0003e40008000808 */
.L_x_25:
[----:B------:R-:W-:Y:S05]  /*0c20*/  BSYNC.RELIABLE B1 ;  /* 0x0000000000017941 */ /* 0x000fea0003800100 */
.L_x_24:
[----:B------:R1:W-:Y:S02]  /*0c30*/  @!P3 STS [UR8+0x20], R5 ;  /* 0x00002005ff00b988 */ /* 0x0003e40008000808 */
.L_x_26:
[----:B------:R-:W-:Y:S05]  /*0c40*/  BSYNC.RECONVERGENT B2 ;  /* 0x0000000000027941 */ /* 0x000fea0003800200 */
.L_x_23:
[----:B------:R-:W-:Y:S05]  /*0c50*/  WARPSYNC.ALL ;  /* 0x0000000000007948 */ /* 0x000fea0003800000 */
[----:B------:R-:W-:Y:S01]  /*0c60*/  NOP ;  /* 0x0000000000007918 */ /* 0x000fe20000000000 */
[----:B-1----:R-:W1:Y:S01]  /*0c70*/  LDC R5, c[0x0][0x39c] ;  /* 0x0000e700ff057b82 */ /* 0x002e620000000800 */
[----:B------:R-:W-:Y:S01]  /*0c80*/  BSSY.RECONVERGENT B2, `(.L_x_27) ;  /* 0x000000b000027945 */ /* 0x000fe20003800200 */
[----:B-1----:R-:W-:-:S03]  /*0c90*/  VIADD R5, R5, 0xffffffff ;  /* 0xffffffff05057836 */ /* 0x002fc60000000000 */
[----:B------:R-:W-:Y:S05]  /*0ca0*/  @P3 BRA `(.L_x_28) ;  /* 0x0000000000203947 */ /* 0x000fea0003800000 */
[----:B---345:R-:W1:Y:S01]  /*0cb0*/  LDS R2, [UR8+0x1c] ;  /* 0x00001c08ff027984 */ /* 0x038e620008000800 */
[----:B------:R-:W3:Y:S03]  /*0cc0*/  LDC.64 R8, c[0x0][0x3b0] ;  /* 0x0000ec00ff087b82 */ /* 0x000ee60000000a00 */
[----:B------:R4:W-:Y:S01]  /*0cd0*/  STS [UR8+0x24], R5 ;  /* 0x00002405ff007988 */ /* 0x0009e20008000808 */
[--C-:B---3--:R-:W-:Y:S02]  /*0ce0*/  SHF.R.U32.HI R7, RZ, 0x4, R9.reuse ;  /* 0x00000004ff077819 */ /* 0x108fe40000011609 */
[----:B------:R-:W-:-:S05]  /*0cf0*/  SHF.R.U64 R3, R8, 0x4, R9 ;  /* 0x0000000408037819 */ /* 0x000fca0000001209 */
[----:B------:R4:W-:Y:S01]  /*0d00*/  STS [UR8+0xc], R3 ;  /* 0x00000c03ff007988 */ /* 0x0009e20008000808 */
[----:B-1----:R-:W-:-:S05]  /*0d10*/  LOP3.LUT R2, R2, 0xf, R7, 0xb8, !PT ;  /* 0x0000000f02027812 */ /* 0x002fca00078eb807 */
[----:B------:R4:W-:Y:S02]  /*0d20*/  STS [UR8+0x1c], R2 ;  /* 0x00001c02ff007988 */ /* 0x0009e40008000808 */
.L_x_28:
[----:B------:R-:W-:Y:S05]  /*0d30*/  BSYNC.RECONVERGENT B2 ;  /* 0x0000000000027941 */ /* 0x000fea0003800200 */
.L_x_27:
[----:B------:R-:W-:Y:S04]  /*0d40*/  BSSY.RECONVERGENT B3, `(.L_x_29) ;  /* 0x000001d000037945 */ /* 0x000fe80003800200 */
[----:B------:R-:W-:Y:S04]  /*0d50*/  BSSY.RELIABLE B2, `(.L_x_30) ;  /* 0x0000018000027945 */ /* 0x000fe80003800100 */
[----:B------:R-:W-:Y:S05]  /*0d60*/  @P3 BRA `(.L_x_31) ;  /* 0x00000000001c3947 */ /* 0x000fea0003800000 */
[----:B---345:R-:W1:Y:S02]  /*0d70*/  LDS R2, [UR8+0x34] ;  /* 0x00003408ff027984 */ /* 0x038e640008000800 */
[----:B-1----:R-:W-:-:S05]  /*0d80*/  LOP3.LUT R2, R2, 0x7, RZ, 0xb8, !PT ;  /* 0x0000000702027812 */ /* 0x002fca00078eb8ff */
[----:B------:R1:W-:Y:S01]  /*0d90*/  STS [UR8+0x34], R2 ;  /* 0x00003402ff007988 */ /* 0x0003e20008000808 */
[----:B------:R-:W-:Y:S05]  /*0da0*/  @P3 BRA `(.L_x_32) ;  /* 0x00000000001c3947 */ /* 0x000fea0003800000 */
[----:B-1----:R-:W1:Y:S02]  /*0db0*/  LDS R2, [UR8+0x34] ;  /* 0x00003408ff027984 */ /* 0x002e640008000800 */
[----:B-1----:R-:W-:-:S05]  /*0dc0*/  LOP3.LUT R2, R2, 0x38, RZ, 0xb8, !PT ;  /* 0x0000003802027812 */ /* 0x002fca00078eb8ff */
[----:B------:R1:W-:Y:S02]  /*0dd0*/  STS [UR8+0x34], R2 ;  /* 0x00003402ff007988 */ /* 0x0003e40008000808 */
.L_x_31:
[----:B------:R-:W-:Y:S05]  /*0de0*/  @P3 BRA `(.L_x_33) ;  /* 0x00000000001c3947 */ /* 0x000fea0003800000 */
[----:B-1-345:R-:W1:Y:S02]  /*0df0*/  LDS R2, [UR8+0x8] ;  /* 0x00000808ff027984 */ /* 0x03ae640008000800 */
[----:B-1----:R-:W-:-:S05]  /*0e00*/  LOP3.LUT R2, R2, 0x780, RZ, 0xb8, !PT ;  /* 0x0000078002027812 */ /* 0x002fca00078eb8ff */
[----:B------:R3:W-:Y:S02]  /*0e10*/  STS [UR8+0x8], R2 ;  /* 0x00000802ff007988 */ /* 0x0007e40008000808 */
.L_x_32:
[----:B------:R-:W-:Y:S05]  /*0e20*/  @P3 BRA `(.L_x_34) ;  /* 0x0000000000283947 */ /* 0x000fea0003800000 */
[----:B-1-3--:R-:W1:Y:S02]  /*0e30*/  LDS R2, [UR8+0x8] ;  /* 0x00000808ff027984 */ /* 0x00ae640008000800 */
[----:B-1----:R-:W-:-:S05]  /*0e40*/  LOP3.LUT R2, R2, 0x1800, RZ, 0xb8, !PT ;  /* 0x0000180002027812 */ /* 0x002fca00078eb8ff */
[----:B------:R1:W-:Y:S02]  /*0e50*/  STS [UR8+0x8], R2 ;  /* 0x00000802ff007988 */ /* 0x0003e40008000808 */
.L_x_33:
[----:B------:R-:W-:Y:S05]  /*0e60*/  @P3 BREAK.RELIABLE B2 ;  /* 0x0000000000023942 */ /* 0x000fea0003800100 */
[----:B------:R-:W-:Y:S05]  /*0e70*/  @P3 BRA `(.L_x_35) ;  /* 0x0000000000243947 */ /* 0x000fea0003800000 */
[----:B-1-345:R-:W1:Y:S01]  /*0e80*/  LDS R2, [UR8+0x8] ;  /* 0x00000808ff027984 */ /* 0x03ae620008000800 */
[----:B------:R-:W-:-:S05]  /*0e90*/  IMAD.MOV.U32 R3, RZ, RZ, 0x6000 ;  /* 0x00006000ff037424 */ /* 0x000fca00078e00ff */
[----:B-1----:R-:W-:-:S04]  /*0ea0*/  LOP3.LUT R2, R2, 0x4000, R3, 0xd8, !PT ;  /* 0x0000400002027812 */ /* 0x002fc800078ed803 */
[----:B------:R-:W-:-:S05]  /*0eb0*/  LOP3.LUT R2, R2, 0x400000, RZ, 0xb8, !PT ;  /* 0x0040000002027812 */ /* 0x000fca00078eb8ff */
[----:B------:R4:W-:Y:S02]  /*0ec0*/  STS [UR8+0x8], R2 ;  /* 0x00000802ff007988 */ /* 0x0009e40008000808 */
.L_x_34:
[----:B------:R-:W-:Y:S05]  /*0ed0*/  BSYNC.RELIABLE B2 ;  /* 0x0000000000027941 */ /* 0x000fea0003800100 */
.L_x_30:
[----:B-1-34-:R-:W1:Y:S02]  /*0ee0*/  @!P3 LDS R2, [UR8+0x8] ;  /* 0x00000808ff02b984 */ /* 0x01ae640008000800 */
[----:B-1----:R-:W-:-:S05]  /*0ef0*/  @!P3 LOP3.LUT R2, R2, 0x8000, RZ, 0xb8, !PT ;  /* 0x000080000202b812 */ /* 0x002fca00078eb8ff */
[----:B------:R1:W-:Y:S02]  /*0f00*/  @!P3 STS [UR8+0x8], R2 ;  /* 0x00000802ff00b988 */ /* 0x0003e40008000808 */
.L_x_35:
[----:B------:R-:W-:Y:S05]  /*0f10*/  BSYNC.RECONVERGENT B3 ;  /* 0x0000000000037941 */ /* 0x000fea0003800200 */
.L_x_29:
[----:B------:R-:W-:Y:S05]  /*0f20*/  WARPSYNC.ALL ;  /* 0x0000000000007948 */ /* 0x000fea0003800000 */
[----:B------:R-:W-:Y:S01]  /*0f30*/  NOP ;  /* 0x0000000000007918 */ /* 0x000fe20000000000 */
[----:B------:R-:W-:-:S04]  /*0f40*/  UIADD3 UR5, UPT, UPT, UR4, 0x80, URZ ;  /* 0x0000008004057890 */ /* 0x000fc8000fffe0ff */
[----:B------:R-:W-:-:S04]  /*0f50*/  UIADD3 UR26, UP0, UPT, UR5, UR20, URZ ;  /* 0x00000014051a7290 */ /* 0x000fc8000ff1e0ff */
[----:B------:R-:W-:Y:S01]  /*0f60*/  ULEA.HI.X.SX32 UR27, UR5, UR21, 0x1, UP0 ;  /* 0x00000015051b7291 */ /* 0x000fe200080f0eff */
[----:B------:R-:W-:Y:S11]  /*0f70*/  @P0 BRA `(.L_x_36) ;  /* 0x0000000000300947 */ /* 0x000ff60003800000 */
[----:B-1-345:R-:W1:Y:S01]  /*0f80*/  S2R R2, SR_LANEID ;  /* 0x0000000000027919 */ /* 0x03ae620000000000 */
[----:B------:R-:W-:Y:S05]  /*0f90*/  WARPSYNC.ALL ;  /* 0x0000000000007948 */ /* 0x000fea0003800000 */
[----:B------:R-:W-:Y:S01]  /*0fa0*/  NOP ;  /* 0x0000000000007918 */ /* 0x000fe20000000000 */
[----:B-1----:R-:W-:-:S05]  /*0fb0*/  IMAD.SHL.U32 R8, R2, 0x4, RZ ;  /* 0x0000000402087824 */ /* 0x002fca00078e00ff */
[----:B------:R-:W1:Y:S01]  /*0fc0*/  LDS R7, [R8+UR8] ;  /* 0x0000000808077984 */ /* 0x000e620008000800 */
[----:B------:R-:W-:-:S05]  /*0fd0*/  IADD3 R2, P1, PT, R8, UR26, RZ ;  /* 0x0000001a08027c10 */ /* 0x000fca000ff3e0ff */
[----:B------:R-:W-:-:S05]  /*0fe0*/  IMAD.X R3, RZ, RZ, UR27, P1 ;  /* 0x0000001bff037e24 */ /* 0x000fca00088e06ff */
[----:B-1----:R1:W3:Y:S01]  /*0ff0*/  ATOMG.E.EXCH.STRONG.GPU PT, RZ, [R2], R7 ;  /* 0x0000000702ff73a8 */ /* 0x0022e200041ee100 */
[----:B------:R-:W-:-:S04]  /*1000*/  DEPBAR {5,4,3,2,1,0} ;  /* 0x0000003f0000791a */ /* 0x000fc80000000000 */
[----:B------:R-:W4:Y:S02]  /*1010*/  CCTL.E.C.LDCU.IV.DEEP [UR26] ;  /* 0x000000001a007540 */ /* 0x000f240009c08000 */
[----:B----4-:R1:W-:Y:S01]  /*1020*/  UTMACCTL.IV [UR26] ;  /* 0x000000001a0079b9 */ /* 0x0103e20008000000 */
[----:B------:R-:W-:Y:S01]  /*1030*/  NOP ;  /* 0x0000000000007918 */ /* 0x000fe20000000000 */
.L_x_36:
[----:B------:R-:W-:Y:S05]  /*1040*/  @P0 BRA `(.L_x_37) ;  /* 0x00000000000c0947 */ /* 0x000fea0003800000 */
[----:B------:R0:W-:Y:S01]  /*1050*/  UTMACMDFLUSH ;  /* 0x00000000000079b7 */ /* 0x0001e20000000000 */
[----:B------:R-:W-:Y:S05]  /*1060*/  @P0 BRA `(.L_x_37) ;  /* 0x0000000000040947 */ /* 0x000fea0003800000 */
[----:B------:R-:W-:-:S04]  /*1070*/  DEPBAR.LE SB0, 0x0 ;  /* 0x000080000000791a */ /* 0x000fc80000000000 */
.L_x_37:
[----:B------:R-:W-:Y:S05]  /*1080*/  WARPSYNC.ALL ;  /* 0x0000000000007948 */ /* 0x000fea0003800000 */
[----:B------:R-:W-:Y:S01]  /*1090*/  NOP ;  /* 0x0000000000007918 */ /* 0x000fe20000000000 */
[----:B---3--:R-:W-:Y:S06]  /*10a0*/  BAR.SYNC.DEFER_BLOCKING 0x0 ;  /* 0x0000000000007b1d */ /* 0x008fec0000010000 */
[----:B------:R-:W-:Y:S02]  /*10b0*/  BSSY.RECONVERGENT B3, `(.L_x_38) ;  /* 0x000000b000037945 */ /* 0x000fe40003800200 */
[----:B------:R-:W-:Y:S06]  /*10c0*/  BAR.SYNC.DEFER_BLOCKING 0x0 ;  /* 0x0000000000007b1d */ /* 0x000fec0000010000 */
[----:B------:R3:W-:Y:S01]  /*10d0*/  @!P0 STS [R4], RZ ;  /* 0x000000ff04008388 */ /* 0x0007e20000000800 */
[----:B------:R-:W-:Y:S01]  /*10e0*/  NOP ;  /* 0x0000000000007918 */ /* 0x000fe20000000000 */
[----:B------:R-:W-:Y:S05]  /*10f0*/  @P3 BRA `(.L_x_39) ;  /* 0x0000000000183947 */ /* 0x000fea0003800000 */
[----:B-1--45:R-:W1:Y:S01]  /*1100*/  LDS R2, [UR8+0x8] ;  /* 0x00000808ff027984 */ /* 0x032e620008000800 */
[----:B------:R-:W4:Y:S01]  /*1110*/  LDC.64 R8, c[0x0][0x390] ;  /* 0x0000e400ff087b82 */ /* 0x000f220000000a00 */
[----:B------:R-:W-:Y:S02]  /*1120*/  IMAD.MOV.U32 R3, RZ, RZ, 0x70 ;  /* 0x00000070ff037424 */ /* 0x000fe400078e00ff */
[----:B----4-:R4:W-:Y:S03]  /*1130*/  STS.64 [UR8], R8 ;  /* 0x00000008ff007988 */ /* 0x0109e60008000a08 */
[----:B-1----:R-:W-:-:S05]  /*1140*/  LOP3.LUT R2, R2, 0x10, R3, 0xd8, !PT ;  /* 0x0000001002027812 */ /* 0x002fca00078ed803 */
[----:B------:R4:W-:Y:S02]  /*1150*/  STS [UR8+0x8], R2 ;  /* 0x00000802ff007988 */ /* 0x0009e40008000808 */
.L_x_39:
[----:B-1----:R-:W-:Y:S05]  /*1160*/  BSYNC.RECONVERGENT B3 ;  /* 0x0000000000037941 */ /* 0x002fea0003800200 */
.L_x_38:
[----:B------:R-:W-:Y:S04]  /*1170*/  BSSY.RECONVERGENT B4, `(.L_x_40) ;  /* 0x0000033000047945 */ /* 0x000fe80003800200 */
[----:B------:R-:W-:Y:S04]  /*1180*/  BSSY.RELIABLE B3, `(.L_x_41) ;  /* 0x000002e000037945 */ /* 0x000fe80003800100 */
[----:B------:R-:W-:Y:S05]  /*1190*/  @P3 BRA `(.L_x_42) ;  /* 0x0000000000243947 */ /* 0x000fea0003800000 */
[----:B----45:R-:W1:Y:S01]  /*11a0*/  LDS R2, [UR8+0x34] ;  /* 0x00003408ff027984 */ /* 0x030e620008000800 */
[----:B------:R-:W-:-:S05]  /*11b0*/  IMAD.MOV.U32 R3, RZ, RZ, 0x3f000000 ;  /* 0x3f000000ff037424 */ /* 0x000fca00078e00ff */
[----:B-1----:R-:W-:-:S05]  /*11c0*/  LOP3.LUT R2, R2, 0xff000000, R3, 0xb8, !PT ;  /* 0xff00000002027812 */ /* 0x002fca00078eb803 */
[----:B------:R1:W-:Y:S01]  /*11d0*/  STS [UR8+0x34], R2 ;  /* 0x00003402ff007988 */ /* 0x0003e20008000808 */
[----:B------:R-:W-:Y:S05]  /*11e0*/  @P3 BRA `(.L_x_43) ;  /* 0x0000000000183947 */ /* 0x000fea0003800000 */
[----:B-1----:R-:W1:Y:S01]  /*11f0*/  LDS R2, [UR8+0x38] ;  /* 0x00003808ff027984 */ /* 0x002e620008000800 */
[----:B------:R-:W-:-:S05]  /*1200*/  IMAD.MOV.U32 R3, RZ, RZ, 0x7f ;  /* 0x0000007fff037424 */ /* 0x000fca00078e00ff */
[----:B-1----:R-:W-:-:S05]  /*1210*/  LOP3.LUT R2, R2, 0xff, R3, 0xb8, !PT ;  /* 0x000000ff02027812 */ /* 0x002fca00078eb803 */
[----:B------:R1:W-:Y:S02]  /*1220*/  STS [UR8+0x38], R2 ;  /* 0x00003802ff007988 */ /* 0x0003e40008000808 */
.L_x_42:
[----:B------:R-:W-:Y:S05]  /*1230*/  @P3 BRA `(.L_x_44) ;  /* 0x00000000000c3947 */ /* 0x000fea0003800000 */
[----:B------:R1:W-:Y:S02]  /*1240*/  STS [UR8+0x20], R5 ;  /* 0x00002005ff007988 */ /* 0x0003e40008000808 */
.L_x_43:
[----:B------:R-:W-:Y:S05]  /*1250*/  @P3 BRA `(.L_x_45) ;  /* 0x0000000000243947 */ /* 0x000fea0003800000 */
[----:B------:R1:W-:Y:S02]  /*1260*/  STS [UR8+0x24], R6 ;  /* 0x00002406ff007988 */ /* 0x0003e40008000808 */
.L_x_44:
[----:B------:R-:W-:Y:S05]  /*1270*/  @P3 BRA `(.L_x_46) ;  /* 0x00000000002c3947 */ /* 0x000fea0003800000 */
[----:B-1--45:R-:W1:Y:S01]  /*1280*/  LDS R2, [UR8+0x1c] ;  /* 0x00001c08ff027984 */ /* 0x032e620008000800 */
[----:B------:R-:W4:Y:S02]  /*1290*/  LDC.64 R6, c[0x0][0x3b8] ;  /* 0x0000ee00ff067b82 */ /* 0x000f240000000a00 */
[--C-:B----4-:R-:W-:Y:S02]  /*12a0*/  SHF.R.U32.HI R5, RZ, 0x4, R7.reuse ;  /* 0x00000004ff057819 */ /* 0x110fe40000011607 */
[----:B------:R-:W-:-:S05]  /*12b0*/  SHF.R.U64 R3, R6, 0x4, R7 ;  /* 0x0000000406037819 */ /* 0x000fca0000001207 */
[----:B------:R4:W-:Y:S01]  /*12c0*/  STS [UR8+0xc], R3 ;  /* 0x00000c03ff007988 */ /* 0x0009e20008000808 */
[----:B-1----:R-:W-:-:S05]  /*12d0*/  LOP3.LUT R2, R2, 0xf, R5, 0xb8, !PT ;  /* 0x0000000f02027812 */ /* 0x002fca00078eb805 */
[----:B------:R4:W-:Y:S02]  /*12e0*/  STS [UR8+0x1c], R2 ;  /* 0x00001c02ff007988 */ /* 0x0009e40008000808 */
.L_x_45:
[----:B------:R-:W-:Y:S05]  /*12f0*/  @P3 BRA `(.L_x_47) ;  /* 0x00000000001c3947 */ /* 0x000fea0003800000 */
[----:B-1--45:R-:W1:Y:S02]  /*1300*/  LDS R2, [UR8+0x34] ;  /* 0x00003408ff027984 */ /* 0x032e640008000800 */
[----:B-1----:R-:W-:-:S05]  /*1310*/  LOP3.LUT R2, R2, 0x7, RZ, 0xb8, !PT ;  /* 0x0000000702027812 */ /* 0x002fca00078eb8ff */
[----:B------:R1:W-:Y:S02]  /*1320*/  STS [UR8+0x34], R2 ;  /* 0x00003402ff007988 */ /* 0x0003e40008000808 */
.L_x_46:
[----:B------:R-:W-:Y:S05]  /*1330*/  @P3 BRA `(.L_x_48) ;  /* 0x00000000001c3947 */ /* 0x000fea0003800000 */
[----:B-1--45:R-:W1:Y:S02]  /*1340*/  LDS R2, [UR8+0x34] ;  /* 0x00003408ff027984 */ /* 0x032e640008000800 */
[----:B-1----:R-:W-:-:S05]  /*1350*/  LOP3.LUT R2, R2, 0x38, RZ, 0xb8, !PT ;  /* 0x0000003802027812 */ /* 0x002fca00078eb8ff */
[----:B------:R1:W-:Y:S02]  /*1360*/  STS [UR8+0x34], R2 ;  /* 0x00003402ff007988 */ /* 0x0003e40008000808 */
.L_x_47:
[----:B------:R-:W-:Y:S05]  /*1370*/  @P3 BRA `(.L_x_49) ;  /* 0x00000000001c3947 */ /* 0x000fea0003800000 */
[----:B-1--45:R-:W1:Y:S02]  /*1380*/  LDS R2, [UR8+0x8] ;  /* 0x00000808ff027984 */ /* 0x032e640008000800 */
[----:B-1----:R-:W-:-:S05]  /*1390*/  LOP3.LUT R2, R2, 0x780, RZ, 0xb8, !PT ;  /* 0x0000078002027812 */ /* 0x002fca00078eb8ff */
[----:B------:R1:W-:Y:S02]  /*13a0*/  STS [UR8+0x8], R2 ;  /* 0x00000802ff007988 */ /* 0x0003e40008000808 */
.L_x_48:
[----:B------:R-:W-:Y:S05]  /*13b0*/  @P3 BRA `(.L_x_50) ;  /* 0x0000000000283947 */ /* 0x000fea0003800000 */
[----:B-1--45:R-:W1:Y:S02]  /*13c0*/  LDS R2, [UR8+0x8] ;  /* 0x00000808ff027984 */ /* 0x032e640008000800 */
[----:B-1----:R-:W-:-:S05]  /*13d0*/  LOP3.LUT R2, R2, 0x1800, RZ, 0xb8, !PT ;  /* 0x0000180002027812 */ /* 0x002fca00078eb8ff */
[----:B------:R1:W-:Y:S02]  /*13e0*/  STS [UR8+0x8], R2 ;  /* 0x00000802ff007988 */ /* 0x0003e40008000808 */
.L_x_49:
[----:B------:R-:W-:Y:S05]  /*13f0*/  @P3 BREAK.RELIABLE B3 ;  /* 0x0000000000033942 */ /* 0x000fea0003800100 */
[----:B------:R-:W-:Y:S05]  /*1400*/  @P3 BRA `(.L_x_51) ;  /* 0x0000000000243947 */ /* 0x000fea0003800000 */
[----:B-1--45:R-:W1:Y:S01]  /*1410*/  LDS R2, [UR8+0x8] ;  /* 0x00000808ff027984 */ /* 0x032e620008000800 */
[----:B------:R-:W-:-:S05]  /*1420*/  IMAD.MOV.U32 R3, RZ, RZ, 0x6000 ;  /* 0x00006000ff037424 */ /* 0x000fca00078e00ff */
[----:B-1----:R-:W-:-:S04]  /*1430*/  LOP3.LUT R2, R2, 0x4000, R3, 0xd8, !PT ;  /* 0x0000400002027812 */ /* 0x002fc800078ed803 */
[----:B------:R-:W-:-:S05]  /*1440*/  LOP3.LUT R2, R2, 0x400000, RZ, 0xb8, !PT ;  /* 0x0040000002027812 */ /* 0x000fca00078eb8ff */
[----:B------:R1:W-:Y:S02]  /*1450*/  STS [UR8+0x8], R2 ;  /* 0x00000802ff007988 */ /* 0x0003e40008000808 */
.L_x_50:
[----:B------:R-:W-:Y:S05]  /*1460*/  BSYNC.RELIABLE B3 ;  /* 0x0000000000037941 */ /* 0x000fea0003800100 */
.L_x_41:
[----:B-1--45:R-:W1:Y:S02]  /*1470*/  @!P3 LDS R2, [UR8+0x8] ;  /* 0x00000808ff02b984 */ /* 0x032e640008000800 */
[----:B-1----:R-:W-:-:S05]  /*1480*/  @!P3 LOP3.LUT R2, R2, 0x8000, RZ, 0xb8, !PT ;  /* 0x000080000202b812 */ /* 0x002fca00078eb8ff */
[----:B------:R1:W-:Y:S02]  /*1490*/  @!P3 STS [UR8+0x8], R2 ;  /* 0x00000802ff00b988 */ /* 0x0003e40008000808 */
.L_x_51:
[----:B------:R-:W-:Y:S05]  /*14a0*/  BSYNC.RECONVERGENT B4 ;  /* 0x0000000000047941 */ /* 0x000fea0003800200 */
.L_x_40:
[----:B------:R-:W-:Y:S05]  /*14b0*/  WARPSYNC.ALL ;  /* 0x0000000000007948 */ /* 0x000fea0003800000 */
[----:B------:R-:W-:Y:S01]  /*14c0*/  NOP ;  /* 0x0000000000007918 */ /* 0x000fe20000000000 */
[----:B------:R-:W-:-:S04]  /*14d0*/  UIADD3 UR4, UPT, UPT, UR4, 0x100, URZ ;  /* 0x0000010004047890 */ /* 0x000fc8000fffe0ff */
[----:B------:R-:W-:-:S04]  /*14e0*/  UIADD3 UR20, UP0, UPT, UR4, UR20, URZ ;  /* 0x0000001404147290 */ /* 0x000fc8000ff1e0ff */
[----:B------:R-:W-:Y:S01]  /*14f0*/  ULEA.HI.X.SX32 UR21, UR4, UR21, 0x1, UP0 ;  /* 0x0000001504157291 */ /* 0x000fe200080f0eff */
[----:B------:R-:W-:Y:S11]  /*1500*/  @P0 BRA `(.L_x_52) ;  /* 0x0000000000300947 */ /* 0x000ff60003800000 */
[----:B-1--45:R-:W1:Y:S01]  /*1510*/  S2R R2, SR_LANEID ;  /* 0x0000000000027919 */ /* 0x032e620000000000 */
[----:B------:R-:W-:Y:S05]  /*1520*/  WARPSYNC.ALL ;  /* 0x0000000000007948 */ /* 0x000fea0003800000 */
[----:B------:R-:W-:Y:S01]  /*1530*/  NOP ;  /* 0x0000000000007918 */ /* 0x000fe20000000000 */
[----:B-123--:R-:W-:-:S05]  /*1540*/  IMAD.SHL.U32 R4, R2, 0x4, RZ ;  /* 0x0000000402047824 */ /* 0x00efca00078e00ff */
        /* <DEDUP_REMOVED lines=8> */
.L_x_52:
[----:B------:R-:W-:Y:S05]  /*15d0*/  @P0 BRA `(.L_x_53) ;  /* 0x00000000000c0947 */ /* 0x000fea0003800000 */
[----:B------:R0:W-:Y:S01]  /*15e0*/  UTMACMDFLUSH ;  /* 0x00000000000079b7 */ /* 0x0001e20000000000 */
[----:B------:R-:W-:Y:S05]  /*15f0*/  @P0 BRA `(.L_x_53) ;  /* 0x0000000000040947 */ /* 0x000fea0003800000 */
[----:B------:R-:W-:-:S04]  /*1600*/  DEPBAR.LE SB0, 0x0 ;  /* 0x000080000000791a */ /* 0x000fc80000000000 */
.L_x_53:
[----:B------:R-:W-:Y:S05]  /*1610*/  WARPSYNC.ALL ;  /* 0x0000000000007948 */ /* 0x000fea0003800000 */
[----:B------:R-:W-:Y:S01]  /*1620*/  NOP ;  /* 0x0000000000007918 */ /* 0x000fe20000000000 */
[----:B--2---:R-:W-:Y:S01]  /*1630*/  BAR.SYNC.DEFER_BLOCKING 0x0 ;  /* 0x0000000000007b1d */ /* 0x004fe20000010000 */
[----:B-1--45:R-:W-:Y:S01]  /*1640*/  SHF.R.U32.HI R2, RZ, 0x5, R0 ;  /* 0x00000005ff027819 */ /* 0x032fe20000011600 */
[----:B------:R-:W-:-:S03]  /*1650*/  UIADD3 UR12, UPT, UPT, UR8, 0xc020, URZ ;  /* 0x0000c020080c7890 */ /* 0x000fc6000fffe0ff */
[----:B------:R-:W-:Y:S01]  /*1660*/  R2UR UR22, R2 ;  /* 0x00000000021672ca */ /* 0x000fe200000e0000 */
[----:B------:R-:W-:Y:S01]  /*1670*/  VOTEU.ALL UP0, P3 ;  /* 0x0000000000ff7886 */ /* 0x000fe20001800000 */
[----:B------:R-:W-:Y:S01]  /*1680*/  UMOV UR4, 0x1 ;  /* 0x0000000100047882 */ /* 0x000fe20000000000 */
[----:B------:R-:W-:Y:S01]  /*1690*/  VOTEU.ALL UP1, P3 ;  /* 0x0000000000ff7886 */ /* 0x000fe20001820000 */
[----:B------:R-:W-:Y:S02]  /*16a0*/  BSSY.RECONVERGENT B4, `(.L_x_54) ;  /* 0x0000018000047945 */ /* 0x000fe40003800200 */
[----:B------:R-:W-:-:S04]  /*16b0*/  @!UP0 UIADD3 UR10, UPT, UPT, -UR4, 0x100000, URZ ;  /* 0x00100000040a8890 */ /* 0x000fc8000fffe1ff */
[----:B------:R-:W-:Y:S02]  /*16c0*/  @!UP0 USHF.L.U32 UR11, UR10, 0xb, URZ ;  /* 0x0000000b0a0b8899 */ /* 0x000fe400080006ff */
[----:B------:R-:W-:Y:S02]  /*16d0*/  @!UP0 USHF.L.U32 UR10, UR10, 0x1, URZ ;  /* 0x000000010a0a8899 */ /* 0x000fe400080006ff */
[----:B------:R-:W-:-:S04]  /*16e0*/  @!UP0 UIADD3 UR4, UPT, UPT, -UR4, 0x100000, URZ ;  /* 0x0010000004048890 */ /* 0x000fc8000fffe1ff */
[----:B------:R-:W-:Y:S02]  /*16f0*/  @!UP0 USHF.L.U32 UR5, UR4, 0xb, URZ ;  /* 0x0000000b04058899 */ /* 0x000fe400080006ff */
[----:B------:R-:W-:Y:S01]  /*1700*/  @!UP0 USHF.L.U32 UR4, UR4, 0x1, URZ ;  /* 0x0000000104048899 */ /* 0x000fe200080006ff */
[----:B------:R-:W-:Y:S01]  /*1710*/  VOTEU.ALL UP0, P3 ;  /* 0x0000000000ff7886 */ /* 0x000fe20001800000 */
[----:B------:R-:W1:Y:S04]  /*1720*/  FENCE.VIEW.ASYNC.S ;  /* 0x00000000000073c6 */ /* 0x000e680000000000 */
[----:B-1----:R1:W2:Y:S06]  /*1730*/  @!UP0 SYNCS.EXCH.64 URZ, [UR8+0xc000], UR10 ;  /* 0x00c0000a08ff85b2 */ /* 0x0022ac0008000100 */
[----:B------:R1:W2:Y:S02]  /*1740*/  @!UP1 SYNCS.EXCH.64 URZ, [UR8+0xc020], UR4 ;  /* 0x00c0200408ff95b2 */ /* 0x0002a40008000100 */
[----:B--2---:R-:W-:Y:S06]  /*1750*/  BAR.SYNC.DEFER_BLOCKING 0x0 ;  /* 0x0000000000007b1d */ /* 0x004fec0000010000 */
[----:B------:R-:W-:Y:S05]  /*1760*/  @P3 BRA `(.L_x_55) ;  /* 0x00000000002c3947 */ /* 0x000fea0003800000 */
[----:B-1----:R-:W-:Y:S02]  /*1770*/  UMOV UR4, 0x1 ;  /* 0x0000000100047882 */ /* 0x002fe40000000000 */
[----:B------:R-:W-:-:S04]  /*1780*/  UIADD3 UR10, UPT, UPT, -UR4, 0x100000, URZ ;  /* 0x00100000040a7890 */ /* 0x000fc8000fffe1ff */
[----:B------:R-:W-:Y:S02]  /*1790*/  USHF.L.U32 UR11, UR10, 0xb, URZ ;  /* 0x0000000b0a0b7899 */ /* 0x000fe400080006ff */
[----:B------:R-:W-:Y:S02]  /*17a0*/  USHF.L.U32 UR10, UR10, 0x1, URZ ;  /* 0x000000010a0a7899 */ /* 0x000fe400080006ff */
[----:B------:R-:W-:-:S04]  /*17b0*/  UIADD3 UR4, UPT, UPT, -UR4, 0x100000, URZ ;  /* 0x0010000004047890 */ /* 0x000fc8000fffe1ff */
[----:B------:R-:W-:Y:S02]  /*17c0*/  USHF.L.U32 UR5, UR4, 0xb, URZ ;  /* 0x0000000b04057899 */ /* 0x000fe400080006ff */
[----:B------:R-:W-:Y:S01]  /*17d0*/  USHF.L.U32 UR4, UR4, 0x1, URZ ;  /* 0x0000000104047899 */ /* 0x000fe200080006ff */
[----:B------:R-:W1:Y:S03]  /*17e0*/  FENCE.VIEW.ASYNC.S ;  /* 0x00000000000073c6 */ /* 0x000e660000000000 */
[----:B-1----:R2:W4:Y:S08]  /*17f0*/  SYNCS.EXCH.64 URZ, [UR8+0xc008], UR10 ;  /* 0x00c0080a08ff75b2 */ /* 0x0025300008000100 */
[----:B------:R2:W5:Y:S02]  /*1800*/  SYNCS.EXCH.64 URZ, [UR8+0xc028], UR4 ;  /* 0x00c0280408ff75b2 */ /* 0x0005640008000100 */
[----:B--2---:R-:W-:Y:S01]  /*1810*/  NOP ;  /* 0x0000000000007918 */ /* 0x004fe20000000000 */
.L_x_55:
[----:B-1----:R-:W-:Y:S05]  /*1820*/  BSYNC.RECONVERGENT B4 ;  /* 0x0000000000047941 */ /* 0x002fea0003800200 */
.L_x_54:
[----:B----45:R-:W-:Y:S06]  /*1830*/  BAR.SYNC.DEFER_BLOCKING 0x0 ;  /* 0x0000000000007b1d */ /* 0x030fec0000010000 */
[----:B------:R-:W-:Y:S04]  /*1840*/  BSSY.RECONVERGENT B4, `(.L_x_56) ;  /* 0x000000d000047945 */ /* 0x000fe80003800200 */
[----:B------:R-:W-:Y:S05]  /*1850*/  @P3 BRA `(.L_x_57) ;  /* 0x00000000002c3947 */ /* 0x000fea0003800000 */
[----:B------:R-:W-:Y:S02]  /*1860*/  UMOV UR4, 0x1 ;  /* 0x0000000100047882 */ /* 0x000fe40000000000 */
[----:B------:R-:W-:-:S04]  /*1870*/  UIADD3 UR10, UPT, UPT, -UR4, 0x100000, URZ ;  /* 0x00100000040a7890 */ /* 0x000fc8000fffe1ff */
[----:B------:R-:W-:Y:S02]  /*1880*/  USHF.L.U32 UR11, UR10, 0xb, URZ ;  /* 0x0000000b0a0b7899 */ /* 0x000fe400080006ff */
[----:B------:R-:W-:Y:S02]  /*1890*/  USHF.L.U32 UR10, UR10, 0x1, URZ ;  /* 0x000000010a0a7899 */ /* 0x000fe400080006ff */
[----:B------:R-:W-:-:S04]  /*18a0*/  UIADD3 UR4, UPT, UPT, -UR4, 0x100000, URZ ;  /* 0x0010000004047890 */ /* 0x000fc8000fffe1ff */
[----:B------:R-:W-:Y:S02]  /*18b0*/  USHF.L.U32 UR5, UR4, 0xb, URZ ;  /* 0x0000000b04057899 */ /* 0x000fe400080006ff */
[----:B------:R-:W-:Y:S01]  /*18c0*/  USHF.L.U32 UR4, UR4, 0x1, URZ ;  /* 0x0000000104047899 */ /* 0x000fe200080006ff */
[----:B------:R-:W1:Y:S03]  /*18d0*/  FENCE.VIEW.ASYNC.S ;  /* 0x00000000000073c6 */ /* 0x000e660000000000 */
[----:B-1----:R1:W2:Y:S08]  /*18e0*/  SYNCS.EXCH.64 URZ, [UR8+0xc010], UR10 ;  /* 0x00c0100a08ff75b2 */ /* 0x0022b00008000100 */
[----:B------:R1:W4:Y:S01]  /*18f0*/  SYNCS.EXCH.64 URZ, [UR8+0xc030], UR4 ;  /* 0x00c0300408ff75b2 */ /* 0x0003220008000100 */
[----:B------:R-:W-:Y:S01]  /*1900*/  NOP ;  /* 0x0000000000007918 */ /* 0x000fe20000000000 */
.L_x_57:
[----:B-1----:R-:W-:Y:S05]  /*1910*/  BSYNC.RECONVERGENT B4 ;  /* 0x0000000000047941 */ /* 0x002fea0003800200 */
.L_x_56:
[----:B--2-4-:R-:W-:Y:S01]  /*1920*/  BAR.SYNC.DEFER_BLOCKING 0x0 ;  /* 0x0000000000007b1d */ /* 0x014fe20000010000 */
[----:B------:R-:W-:Y:S01]  /*1930*/  USHF.L.U32 UR15, UR7, 0x7, URZ ;  /* 0x00000007070f7899 */ /* 0x000fe200080006ff */
[----:B------:R-:W-:Y:S01]  /*1940*/  ISETP.GE.AND P0, PT, R10, 0x1, PT ;  /* 0x000000010a00780c */ /* 0x000fe20003f06270 */
[----:B------:R-:W-:-:S03]  /*1950*/  USHF.L.U32 UR19, UR9, 0x6, URZ ;  /* 0x0000000609137899 */ /* 0x000fc600080006ff */
        /* <DEDUP_REMOVED lines=13> */
.L_x_59:
[----:B-1----:R-:W-:Y:S05]  /*1a30*/  BSYNC.RECONVERGENT B4 ;  /* 0x0000000000047941 */ /* 0x002fea0003800200 */
.L_x_58:
[----:B------:R-:W-:Y:S05]  /*1a40*/  @!P0 BRA `(.L_x_60) ;  /* 0x0000000800148947 */ /* 0x000fea0003800000 */
[----:B--2-4-:R-:W-:Y:S01]  /*1a50*/  BAR.SYNC.DEFER_BLOCKING 0x0 ;  /* 0x0000000000007b1d */ /* 0x014fe20000010000 */
[----:B------:R-:W-:Y:S01]  /*1a60*/  @!P3 IMAD.MOV.U32 R2, RZ, RZ, 0x3000 ;  /* 0x00003000ff02b424 */ /* 0x000fe200078e00ff */
[----:B------:R-:W-:Y:S02]  /*1a70*/  ELECT P1, URZ, PT ;  /* 0x0000000000ff782f */ /* 0x000fe40003820000 */
[----:B------:R-:W-:Y:S02]  /*1a80*/  ELECT P0, URZ, PT ;  /* 0x0000000000ff782f */ /* 0x000fe40003800000 */
[C---:B------:R-:W-:Y:S01]  /*1a90*/  ISETP.LT.U32.AND P1, PT, R68.reuse, 0x20, P1 ;  /* 0x000000204400780c */ /* 0x040fe20000f21070 */
[----:B------:R-:W-:Y:S01]  /*1aa0*/  UMOV UR11, UR15 ;  /* 0x0000000f000b7c82 */ /* 0x000fe20008000000 */
[----:B------:R-:W-:Y:S01]  /*1ab0*/  ISETP.LT.U32.AND P0, PT, R68, 0x20, P0 ;  /* 0x000000204400780c */ /* 0x000fe20000701070 */
[----:B------:R-:W-:-:S10]  /*1ac0*/  UIADD3 UR16, UPT, UPT, UR8, 0x8000, URZ ;  /* 0x0000800008107890 */ /* 0x000fd4000fffe0ff */
[----:B------:R-:W-:Y:S01]  /*1ad0*/  VOTEU.ANY UP0, P1 ;  /* 0x0000000000ff7886 */ /* 0x000fe20000800100 */
[----:B------:R-:W-:Y:S01]  /*1ae0*/  VOTEU.ANY UP2, P1 ;  /* 0x0000000000ff7886 */ /* 0x000fe20000840100 */
[----:B------:R-:W-:Y:S01]  /*1af0*/  VOTEU.ANY UP1, P0 ;  /* 0x0000000000ff7886 */ /* 0x000fe20000020100 */
[----:B------:R-:W-:Y:S01]  /*1b00*/  VOTEU.ANY UP3, P0 ;  /* 0x0000000000ff7886 */ /* 0x000fe20000060100 */
[----:B------:R1:W-:Y:S01]  /*1b10*/  @!P3 SYNCS.ARRIVE.TRANS64 RZ, [UR8+0xc000], R2 ;  /* 0x00c00002ffffb9a7 */ /* 0x0003e20008000008 */
[----:B------:R2:W-:Y:S06]  /*1b20*/  MEMBAR.ALL.CTA ;  /* 0x0000000000007992 */ /* 0x0005ec0000008000 */
[----:B--2---:R-:W2:Y:S01]  /*1b30*/  FENCE.VIEW.ASYNC.S ;  /* 0x00000000000073c6 */ /* 0x004ea20000000000 */
[----:B------:R-:W-:Y:S01]  /*1b40*/  @UP0 UIADD3 UR9, UPT, UPT, UR8, 0xc000, URZ ;  /* 0x0000c00008090890 */ /* 0x000fe2000fffe0ff */
[----:B------:R-:W-:Y:S01]  /*1b50*/  @UP0 UMOV UR10, URZ ;  /* 0x000000ff000a0c82 */ /* 0x000fe20008000000 */
[----:B------:R-:W-:Y:S01]  /*1b60*/  @UP1 UIADD3 UR17, UPT, UPT, UR8, 0xc000, URZ ;  /* 0x0000c00008111890 */ /* 0x000fe2000fffe0ff */
[----:B------:R-:W-:Y:S01]  /*1b70*/  @UP1 UMOV UR18, URZ ;  /* 0x000000ff00121c82 */ /* 0x000fe20008000000 */
[----:B------:R-:W-:Y:S01]  /*1b80*/  UISETP.NE.U32.AND UP0, UPT, UR22, URZ, UPT ;  /* 0x000000ff1600728c */ /* 0x000fe2000bf05070 */
[----:B--2---:R-:W-:Y:S06]  /*1b90*/  BAR.SYNC.DEFER_BLOCKING 0x0 ;  /* 0x0000000000007b1d */ /* 0x004fec0000010000 */
[----:B------:R1:W-:Y:S02]  /*1ba0*/  @UP2 UTMALDG.2D [UR8], [UR24] ;  /* 0x00000008180025b4 */ /* 0x0003e40008008000 */
[----:B------:R-:W-:Y:S06]  /*1bb0*/  BAR.SYNC.DEFER_BLOCKING 0x0 ;  /* 0x0000000000007b1d */ /* 0x000fec0000010000 */
[----:B------:R1:W-:Y:S02]  /*1bc0*/  @UP3 UTMALDG.2D [UR16], [UR26] ;  /* 0x000000101a0035b4 */ /* 0x0003e40008008000 */
[----:B------:R-:W-:Y:S06]  /*1bd0*/  BAR.SYNC.DEFER_BLOCKING 0x0 ;  /* 0x0000000000007b1d */ /* 0x000fec0000010000 */
[----:B------:R-:W2:Y:S02]  /*1be0*/  SYNCS.PHASECHK.TRANS64.TRYWAIT P0, [UR8+0xc000], RZ ;  /* 0x00c000ffff0075a7 */ /* 0x000ea40008001108 */
[----:B-12---:R-:W-:Y:S05]  /*1bf0*/  @!P0 BRA `(.L_x_61) ;  /* 0x0000000c00ac8947 */ /* 0x006fea0003800000 */
.L_x_79:
[----:B------:R-:W-:Y:S05]  /*1c00*/  BRA.U UP0, `(.L_x_62) ;  /* 0x00000001004c7547 */ /* 0x000fea000b800000 */
[----:B------:R-:W-:Y:S02]  /*1c10*/  USHF.R.U32.HI UR4, URZ, 0x4, UR8 ;  /* 0x00000004ff047899 */ /* 0x000fe40008011608 */
[----:B------:R-:W-:Y:S02]  /*1c20*/  USHF.R.U32.HI UR6, URZ, 0x4, UR16 ;  /* 0x00000004ff067899 */ /* 0x000fe40008011610 */
[----:B------:R-:W-:Y:S02]  /*1c30*/  USGXT.U32 UR4, UR4, 0xe ;  /* 0x0000000e0404789a */ /* 0x000fe40008000000 */
[----:B------:R-:W-:Y:S01]  /*1c40*/  USGXT.U32 UR6, UR6, 0xe ;  /* 0x0000000e0606789a */ /* 0x000fe20008000000 */
[----:B------:R-:W-:Y:S01]  /*1c50*/  UMOV UR10, 0xfffffffe ;  /* 0xfffffffe000a7882 */ /* 0x000fe20000000000 */
[----:B------:R-:W-:Y:S01]  /*1c60*/  UMOV UR11, 0x7fffbfdf ;  /* 0x7fffbfdf000b7882 */ /* 0x000fe20000000000 */
[----:B------:R-:W-:Y:S01]  /*1c70*/  UMOV UR5, URZ ;  /* 0x000000ff00057c82 */ /* 0x000fe20008000000 */
[----:B------:R-:W-:Y:S01]  /*1c80*/  UMOV UR7, URZ ;  /* 0x000000ff00077c82 */ /* 0x000fe20008000000 */
[----:B------:R-:W-:-:S02]  /*1c90*/  UIADD3.64 UR16, UPT, UPT, UR4, -UR10, URZ ;  /* 0x8000000a04107297 */ /* 0x000fc4000fffe0ff */
[----:B------:R-:W-:Y:S01]  /*1ca0*/  UIADD3.64 UR10, UPT, UPT, UR6, -UR10, URZ ;  /* 0x8000000a060a7297 */ /* 0x000fe2000fffe0ff */
[----:B------:R-:W-:Y:S01]  /*1cb0*/  UMOV UR28, 0x0 ;  /* 0x00000000001c7882 */ /* 0x000fe20000000000 */
[----:B------:R-:W-:Y:S01]  /*1cc0*/  UMOV UR29, 0x8100010 ;  /* 0x08100010001d7882 */ /* 0x000fe20000000000 */
[----:B------:R-:W-:Y:S01]  /*1cd0*/  UMOV UR5, 0x80004020 ;  /* 0x8000402000057882 */ /* 0x000fe20000000000 */
[----:B------:R-:W-:Y:S01]  /*1ce0*/  UMOV UR7, 0x80004020 ;  /* 0x8000402000077882 */ /* 0x000fe20000000000 */
[----:B------:R-:W-:Y:S01]  /*1cf0*/  UMOV UR30, 0x0 ;  /* 0x00000000001e7882 */ /* 0x000fe20000000000 */
[----:B------:R-:W-:Y:S01]  /*1d00*/  UMOV UR31, 0x8100010 ;  /* 0x08100010001f7882 */ /* 0x000fe20000000000 */
[----:B------:R1:W-:Y:S02]  /*1d10*/  UTCQMMA gdesc[UR4], gdesc[UR6], tmem[UR23], tmem[UR28], idesc[UR29], !UPT ;  /* 0x00ff1c06040075ea */ /* 0x0003e4000f800317 */
[----:B------:R1:W-:Y:S01]  /*1d20*/  UTCQMMA gdesc[UR16], gdesc[UR10], tmem[UR23], tmem[UR30], idesc[UR31], UPT ;  /* 0x00ff1e0a100075ea */ /* 0x0003e2000b800317 */
[----:B------:R-:W-:-:S02]  /*1d30*/  NOP ;  /* 0x0000000000007918 */ /* 0x000fc40000000000 */
.L_x_62:
[----:B------:R-:W-:Y:S01]  /*1d40*/  ELECT P0, URZ, PT ;  /* 0x0000000000ff782f */ /* 0x000fe20003800000 */
[----:B-1----:R-:W-:Y:S01]  /*1d50*/  UMOV UR4, UR12 ;  /* 0x0000000c00047c82 */ /* 0x002fe20008000000 */
[----:B------:R-:W-:Y:S02]  /*1d60*/  UMOV UR5, URZ ;  /* 0x000000ff00057c82 */ /* 0x000fe40008000000 */
[----:B------:R-:W-:-:S13]  /*1d70*/  ISETP.LT.U32.AND P0, PT, R68, 0x20, P0 ;  /* 0x000000204400780c */ /* 0x000fda0000701070 */
[----:B------:R-:W-:Y:S01]  /*1d80*/  VOTEU.ANY UP0, P0 ;  /* 0x0000000000ff7886 */ /* 0x000fe20000000100 */
[----:B------:R-:W-:Y:S01]  /*1d90*/  VOTEU.ANY UP1, P0 ;  /* 0x0000000000ff7886 */ /* 0x000fe20000020100 */
[----:B------:R-:W-:-:S03]  /*1da0*/  ISETP.GE.U32.AND P0, PT, R10, 0x41, PT ;  /* 0x000000410a00780c */ /* 0x000fc60003f06070 */
[----:B------:R-:W-:Y:S02]  /*1db0*/  @UP0 UMOV UR4, UR4 ;  /* 0x0000000400040c82 */ /* 0x000fe40008000000 */
[----:B------:R1:W-:Y:S01]  /*1dc0*/  @UP1 UTCBAR [UR4], URZ ;  /* 0x000000ff040013e9 */ /* 0x0003e200080000ff */
[----:B------:R-:W-:Y:S06]  /*1dd0*/  BAR.SYNC.DEFER_BLOCKING 0x0 ;  /* 0x0000000000007b1d */ /* 0x000fec0000010000 */
[----:B------:R-:W2:Y:S02]  /*1de0*/  SYNCS.PHASECHK.TRANS64.TRYWAIT P1, [UR8+0xc020], RZ ;  /* 0x00c020ffff0075a7 */ /* 0x000ea40008021108 */
[----:B-12---:R-:W-:Y:S05]  /*1df0*/  @!P1 BRA `(.L_x_63) ;  /* 0x0000000c00389947 */ /* 0x006fea0003800000 */
.L_x_80:
[----:B------:R-:W-:Y:S01]  /*1e00*/  UMOV UR4, URZ ;  /* 0x000000ff00047c82 */ /* 0x000fe20008000000 */
[----:B------:R-:W-:Y:S05]  /*1e10*/  @!P0 BRA `(.L_x_60) ;  /* 0x0000000400208947 */ /* 0x000fea0003800000 */
[----:B------:R-:W1:Y:S01]  /*1e20*/  LDCU UR29, c[0x0][0x3a0] ;  /* 0x00007400ff1d77ac */ /* 0x000e620008000800 */
[----:B------:R-:W-:Y:S01]  /*1e30*/  UMOV UR9, 0x1 ;  /* 0x0000000100097882 */ /* 0x000fe20000000000 */
[----:B------:R-:W-:-:S05]  /*1e40*/  UMOV UR14, 0x40 ;  /* 0x00000040000e7882 */ /* 0x000fca0000000000 */
.L_x_67:
[----:B------:R-:W-:Y:S01]  /*1e50*/  BAR.SYNC.DEFER_BLOCKING 0x0 ;  /* 0x0000000000007b1d */ /* 0x000fe20000010000 */
[----:B------:R-:W-:Y:S01]  /*1e60*/  ULEA UR28, UR9, UR8, 0x3 ;  /* 0x00000008091c7291 */ /* 0x000fe2000f8e18ff */
[----:B------:R-:W-:Y:S01]  /*1e70*/  @!P3 IMAD.MOV.U32 R2, RZ, RZ, 0x3000 ;  /* 0x00003000ff02b424 */ /* 0x000fe200078e00ff */
[----:B------:R-:W-:Y:S01]  /*1e80*/  ELECT P1, URZ, PT ;  /* 0x0000000000ff782f */ /* 0x000fe20003820000 */
[----:B------:R-:W-:-:S03]  /*1e90*/  ULEA UR12, UR9, UR8, 0xd ;  /* 0x00000008090c7291 */ /* 0x000fc6000f8e68ff */
[----:B------:R-:W-:Y:S02]  /*1ea0*/  ISETP.LT.U32.AND P1, PT, R68, 0x20, P1 ;  /* 0x000000204400780c */ /* 0x000fe40000f21070 */
[----:B------:R-:W-:Y:S01]  /*1eb0*/  ELECT P0, URZ, PT ;  /* 0x0000000000ff782f */ /* 0x000fe20003800000 */
[----:B------:R-:W-:-:S03]  /*1ec0*/  ULEA UR16, UR9, UR8, 0xc ;  /* 0x0000000809107291 */ /* 0x000fc6000f8e60ff */
[----:B------:R-:W-:Y:S01]  /*1ed0*/  ISETP.LT.U32.AND P0, PT, R68, 0x20, P0 ;  /* 0x000000204400780c */ /* 0x000fe20000701070 */
[----:B------:R-:W-:Y:S01]  /*1ee0*/  UMOV UR18, UR14 ;  /* 0x0000000e00127c82 */ /* 0x000fe20008000000 */
[----:B------:R-:W-:Y:S02]  /*1ef0*/  UIADD3 UR16, UPT, UPT, UR16, 0x8000, URZ ;  /* 0x0000800010107890 */ /* 0x000fe4000fffe0ff */
[----:B------:R-:W-:-:S03]  /*1f00*/  USHF.L.U32 UR5, UR4, 0x1f, URZ ;  /* 0x0000001f04057899 */ /* 0x000fc600080006ff */
[----:B------:R-:W-:Y:S01]  /*1f10*/  VOTEU.ANY UP0, P1 ;  /* 0x0000000000ff7886 */ /* 0x000fe20000800100 */
[----:B------:R2:W-:Y:S01]  /*1f20*/  @!P3 SYNCS.ARRIVE.TRANS64 RZ, [UR28+0xc000], R2 ;  /* 0x00c00002ffffb9a7 */ /* 0x0005e2000800001c */
[----:B------:R4:W-:Y:S06]  /*1f30*/  MEMBAR.ALL.CTA ;  /* 0x0000000000007992 */ /* 0x0009ec0000008000 */
[----:B----4-:R-:W4:Y:S01]  /*1f40*/  FENCE.VIEW.ASYNC.S ;  /* 0x00000000000073c6 */ /* 0x010f220000000000 */
[----:B------:R-:W-:Y:S01]  /*1f50*/  @UP0 UIADD3 UR13, UPT, UPT, UR28, 0xc000, URZ ;  /* 0x0000c0001c0d0890 */ /* 0x000fe2000fffe0ff */
[----:B----4-:R-:W-:Y:S01]  /*1f60*/  VOTEU.ANY UP0, P1 ;  /* 0x0000000000ff7886 */ /* 0x010fe20000800100 */
[----:B------:R-:W-:Y:S01]  /*1f70*/  VOTEU.ANY UP1, P0 ;  /* 0x0000000000ff7886 */ /* 0x000fe20000020100 */
[----:B--2---:R-:W-:-:S04]  /*1f80*/  IMAD.U32 R2, RZ, RZ, UR5 ;  /* 0x00000005ff027e24 */ /* 0x004fc8000f8e00ff */
[----:B------:R-:W-:Y:S01]  /*1f90*/  @UP1 UIADD3 UR17, UPT, UPT, UR28, 0xc000, URZ ;  /* 0x0000c0001c111890 */ /* 0x000fe2000fffe0ff */
[----:B------:R-:W-:Y:S01]  /*1fa0*/  VOTEU.ANY UP1, P0 ;  /* 0x0000000000ff7886 */ /* 0x000fe20000020100 */
[----:B------:R-:W-:Y:S06]  /*1fb0*/  BAR.SYNC.DEFER_BLOCKING 0x0 ;  /* 0x0000000000007b1d */ /* 0x000fec0000010000 */
[----:B------:R2:W-:Y:S01]  /*1fc0*/  @UP0 UTMALDG.2D [UR12], [UR24] ;  /* 0x0000000c180005b4 */ /* 0x0005e20008008000 */
[----:B------:R-:W-:Y:S01]  /*1fd0*/  UISETP.NE.U32.AND UP0, UPT, UR22, URZ, UPT ;  /* 0x000000ff1600728c */ /* 0x000fe2000bf05070 */
[----:B------:R-:W-:Y:S06]  /*1fe0*/  BAR.SYNC.DEFER_BLOCKING 0x0 ;  /* 0x0000000000007b1d */ /* 0x000fec0000010000 */
[----:B------:R2:W-:Y:S02]  /*1ff0*/  @UP1 UTMALDG.2D [UR16], [UR26] ;  /* 0x000000101a0015b4 */ /* 0x0005e40008008000 */
[----:B------:R-:W-:Y:S06]  /*2000*/  BAR.SYNC.DEFER_BLOCKING 0x0 ;  /* 0x0000000000007b1d */ /* 0x000fec0000010000 */
[----:B------:R-:W4:Y:S02]  /*2010*/  SYNCS.PHASECHK.TRANS64.TRYWAIT P0, [UR28+0xc000], R2 ;  /* 0x00c00002ff0075a7 */ /* 0x000f24000800111c */
[----:B--2-4-:R-:W-:Y:S05]  /*2020*/  @!P0 BRA `(.L_x_64) ;  /* 0x0000000800b88947 */ /* 0x014fea0003800000 */
.L_x_81:
[----:B------:R-:W-:Y:S05]  /*2030*/  BRA.U UP0, `(.L_x_65) ;  /* 0x00000001004c7547 */ /* 0x000fea000b800000 */
[----:B------:R-:W-:Y:S02]  /*2040*/  USHF.R.U32.HI UR10, URZ, 0x4, UR12 ;  /* 0x00000004ff0a7899 */ /* 0x000fe4000801160c */
[----:B------:R-:W-:Y:S02]  /*2050*/  USHF.R.U32.HI UR12, URZ, 0x4, UR16 ;  /* 0x00000004ff0c7899 */ /* 0x000fe40008011610 */
[----:B------:R-:W-:Y:S02]  /*2060*/  USGXT.U32 UR10, UR10, 0xe ;  /* 0x0000000e0a0a789a */ /* 0x000fe40008000000 */
[----:B------:R-:W-:Y:S02]  /*2070*/  USGXT.U32 UR12, UR12, 0xe ;  /* 0x0000000e0c0c789a */ /* 0x000fe40008000000 */
[----:B------:R-:W-:Y:S02]  /*2080*/  UIADD3 UR16, UP0, UPT, UR10, 0x2, URZ ;  /* 0x000000020a107890 */ /* 0x000fe4000ff1e0ff */
[----:B------:R-:W-:Y:S01]  /*2090*/  UIADD3 UR30, UP1, UPT, UR12, 0x2, URZ ;  /* 0x000000020c1e7890 */ /* 0x000fe2000ff3e0ff */
[----:B------:R-:W-:Y:S01]  /*20a0*/  UMOV UR5, URZ ;  /* 0x000000ff00057c82 */ /* 0x000fe20008000000 */
[----:B------:R-:W-:Y:S01]  /*20b0*/  UMOV UR6, URZ ;  /* 0x000000ff00067c82 */ /* 0x000fe20008000000 */
[----:B------:R-:W-:-:S02]  /*20c0*/  UIADD3.X UR17, UPT, UPT, UR5, -0x7fffbfe0, URZ, UP0, !UPT ;  /* 0x8000402005117890 */ /* 0x000fc400087fe4ff */
[----:B------:R-:W-:Y:S01]  /*20d0*/  UIADD3.X UR31, UPT, UPT, UR6, -0x7fffbfe0, URZ, UP1, !UPT ;  /* 0x80004020061f7890 */ /* 0x000fe20008ffe4ff */
[----:B------:R-:W-:Y:S01]  /*20e0*/  UMOV UR32, 0x0 ;  /* 0x0000000000207882 */ /* 0x000fe20000000000 */
[----:B------:R-:W-:Y:S01]  /*20f0*/  UMOV UR33, 0x8100010 ;  /* 0x0810001000217882 */ /* 0x000fe20000000000 */
[----:B------:R-:W-:Y:S01]  /*2100*/  UMOV UR11, 0x80004020 ;  /* 0x80004020000b7882 */ /* 0x000fe20000000000 */
[----:B------:R-:W-:Y:S01]  /*2110*/  UMOV UR13, 0x80004020 ;  /* 0x80004020000d7882 */ /* 0x000fe20000000000 */
[----:B------:R-:W-:Y:S01]  /*2120*/  UMOV UR6, 0x0 ;  /* 0x0000000000067882 */ /* 0x000fe20000000000 */
[----:B------:R-:W-:Y:S01]  /*2130*/  UMOV UR7, 0x8100010 ;  /* 0x0810001000077882 */ /* 0x000fe20000000000 */
[----:B------:R2:W-:Y:S02]  /*2140*/  UTCQMMA gdesc[UR10], gdesc[UR12], tmem[UR23], tmem[UR32], idesc[UR33], UPT ;  /* 0x00ff200c0a0075ea */ /* 0x0005e4000b800317 */
[----:B------:R2:W-:Y:S01]  /*2150*/  UTCQMMA gdesc[UR16], gdesc[UR30], tmem[UR23], tmem[UR6], idesc[UR7], UPT ;  /* 0x00ff061e100075ea */ /* 0x0005e2000b800317 */
[----:B------:R-:W-:-:S02]  /*2160*/  NOP ;  /* 0x0000000000007918 */ /* 0x000fc40000000000 */
.L_x_65:
[----:B------:R-:W-:Y:S01]  /*2170*/  ELECT P0, URZ, PT ;  /* 0x0000000000ff782f */ /* 0x000fe20003800000 */
[----:B--2---:R-:W-:-:S03]  /*2180*/  UIADD3 UR6, UPT, UPT, UR28, 0xc020, URZ ;  /* 0x0000c0201c067890 */ /* 0x004fc6000fffe0ff */
[----:B------:R-:W-:Y:S01]  /*2190*/  ISETP.LT.U32.AND P0, PT, R68, 0x20, P0 ;  /* 0x000000204400780c */ /* 0x000fe20000701070 */
[----:B------:R-:W-:-:S12]  /*21a0*/  UMOV UR7, URZ ;  /* 0x000000ff00077c82 */ /* 0x000fd80008000000 */
[----:B------:R-:W-:Y:S01]  /*21b0*/  VOTEU.ANY UP0, P0 ;  /* 0x0000000000ff7886 */ /* 0x000fe20000000100 */
[----:B------:R-:W-:-:S04]  /*21c0*/  VOTEU.ANY UP1, P0 ;  /* 0x0000000000ff7886 */ /* 0x000fc80000020100 */
[----:B------:R-:W-:Y:S02]  /*21d0*/  @UP0 UMOV UR6, UR6 ;  /* 0x0000000600060c82 */ /* 0x000fe40008000000 */
[----:B------:R2:W-:Y:S01]  /*21e0*/  @UP1 UTCBAR [UR6], URZ ;  /* 0x000000ff060013e9 */ /* 0x0005e200080000ff */
[----:B------:R-:W-:Y:S06]  /*21f0*/  BAR.SYNC.DEFER_BLOCKING 0x0 ;  /* 0x0000000000007b1d */ /* 0x000fec0000010000 */
[----:B------:R-:W4:Y:S02]  /*2200*/  SYNCS.PHASECHK.TRANS64.TRYWAIT P0, [UR28+0xc020], R2 ;  /* 0x00c02002ff0075a7 */ /* 0x000f24000800111c */
[----:B--2-4-:R-:W-:Y:S05]  /*2210*/  @!P0 BRA `(.L_x_66) ;  /* 0x0000000800488947 */ /* 0x014fea0003800000 */
.L_x_82:
[----:B------:R-:W-:Y:S02]  /*2220*/  UIADD3 UR9, UPT, UPT, UR9, 0x1, URZ ;  /* 0x0000000109097890 */ /* 0x000fe4000fffe0ff */
[----:B------:R-:W-:Y:S02]  /*2230*/  UIADD3 UR14, UPT, UPT, UR14, 0x40, URZ ;  /* 0x000000400e0e7890 */ /* 0x000fe4000fffe0ff */
[----:B------:R-:W-:-:S04]  /*2240*/  UISETP.NE.U32.AND UP0, UPT, UR9, 0x4, UPT ;  /* 0x000000040900788c */ /* 0x000fc8000bf05070 */
[----:B------:R-:W-:Y:S02]  /*2250*/  USEL UR5, URZ, 0x1, UP0 ;  /* 0x00000001ff057887 */ /* 0x000fe40008000000 */
[----:B------:R-:W-:Y:S02]  /*2260*/  USEL UR9, UR9, URZ, UP0 ;  /* 0x000000ff09097287 */ /* 0x000fe40008000000 */
[----:B-1----:R-:W-:Y:S02]  /*2270*/  UISETP.GE.AND UP0, UPT, UR14, UR29, UPT ;  /* 0x0000001d0e00728c */ /* 0x002fe4000bf06270 */
[----:B------:R-:W-:-:S07]  /*2280*/  ULOP3.LUT UR4, UR4, UR5, URZ, 0x3c, !UPT ;  /* 0x0000000504047292 */ /* 0x000fce000f8e3cff */
[----:B------:R-:W-:Y:S05]  /*2290*/  BRA.U !UP0, `(.L_x_67) ;  /* 0xfffffff908ec7547 */ /* 0x000fea000b83ffff */
.L_x_60:
[----:B--2-4-:R-:W-:Y:S06]  /*22a0*/  BAR.SYNC.DEFER_BLOCKING 0x0 ;  /* 0x0000000000007b1d */ /* 0x014fec0000010000 */
[----:B------:R-:W-:Y:S04]  /*22b0*/  BSSY.RECONVERGENT B4, `(.L_x_68) ;  /* 0x0000004000047945 */ /* 0x000fe80003800200 */
[----:B------:R-:W-:Y:S05]  /*22c0*/  @P3 BRA `(.L_x_69) ;  /* 0x0000000000083947 */ /* 0x000fea0003800000 */
[----:B------:R-:W1:Y:S02]  /*22d0*/  SYNCS.CCTL.IV [UR8+0xc000] ;  /* 0x00c00000ff0079b1 */ /* 0x000e640008000008 */
[----:B-1----:R-:W1:Y:S02]  /*22e0*/  SYNCS.CCTL.IV [UR8+0xc020] ;  /* 0x00c02000ff0079b1 */ /* 0x002e640008000008 */
.L_x_69:
[----:B------:R-:W-:Y:S05]  /*22f0*/  BSYNC.RECONVERGENT B4 ;  /* 0x0000000000047941 */ /* 0x000fea0003800200 */
.L_x_68:
[----:B-1----:R-:W-:Y:S06]  /*2300*/  BAR.SYNC.DEFER_BLOCKING 0x0 ;  /* 0x0000000000007b1d */ /* 0x002fec0000010000 */
[----:B------:R-:W-:Y:S04]  /*2310*/  BSSY.RECONVERGENT B4, `(.L_x_70) ;  /* 0x0000004000047945 */ /* 0x000fe80003800200 */
[----:B------:R-:W-:Y:S05]  /*2320*/  @P3 BRA `(.L_x_71) ;  /* 0x0000000000083947 */ /* 0x000fea0003800000 */
[----:B------:R-:W1:Y:S02]  /*2330*/  SYNCS.CCTL.IV [UR8+0xc008] ;  /* 0x00c00800ff0079b1 */ /* 0x000e640008000008 */
[----:B-1----:R-:W1:Y:S02]  /*2340*/  SYNCS.CCTL.IV [UR8+0xc028] ;  /* 0x00c02800ff0079b1 */ /* 0x002e640008000008 */
.L_x_71:
[----:B------:R-:W-:Y:S05]  /*2350*/  BSYNC.RECONVERGENT B4 ;  /* 0x0000000000047941 */ /* 0x000fea0003800200 */
.L_x_70:
[----:B-1----:R-:W-:Y:S06]  /*2360*/  BAR.SYNC.DEFER_BLOCKING 0x0 ;  /* 0x0000000000007b1d */ /* 0x002fec0000010000 */
[----:B------:R-:W-:Y:S04]  /*2370*/  BSSY.RECONVERGENT B4, `(.L_x_72) ;  /* 0x0000004000047945 */ /* 0x000fe80003800200 */
[----:B------:R-:W-:Y:S05]  /*2380*/  @P3 BRA `(.L_x_73) ;  /* 0x0000000000083947 */ /* 0x000fea0003800000 */
[----:B------:R-:W1:Y:S02]  /*2390*/  SYNCS.CCTL.IV [UR8+0xc010] ;  /* 0x00c01000ff0079b1 */ /* 0x000e640008000008 */
[----:B-1----:R-:W1:Y:S02]  /*23a0*/  SYNCS.CCTL.IV [UR8+0xc030] ;  /* 0x00c03000ff0079b1 */ /* 0x002e640008000008 */
.L_x_73:
[----:B------:R-:W-:Y:S05]  /*23b0*/  BSYNC.RECONVERGENT B4 ;  /* 0x0000000000047941 */ /* 0x000fea0003800200 */
.L_x_72:
[----:B-1----:R-:W-:Y:S06]  /*23c0*/  BAR.SYNC.DEFER_BLOCKING 0x0 ;  /* 0x0000000000007b1d */ /* 0x002fec0000010000 */
[----:B------:R-:W-:Y:S04]  /*23d0*/  BSSY.RECONVERGENT B4, `(.L_x_74) ;  /* 0x0000004000047945 */ /* 0x000fe80003800200 */
[----:B------:R-:W-:Y:S05]  /*23e0*/  @P3 BRA `(.L_x_75) ;  /* 0x0000000000083947 */ /* 0x000fea0003800000 */
[----:B------:R-:W1:Y:S02]  /*23f0*/  SYNCS.CCTL.IV [UR8+0xc018] ;  /* 0x00c01800ff0079b1 */ /* 0x000e640008000008 */
[----:B-1----:R-:W1:Y:S02]  /*2400*/  SYNCS.CCTL.IV [UR8+0xc038] ;  /* 0x00c03800ff0079b1 */ /* 0x002e640008000008 */
.L_x_75:
[----:B------:R-:W-:Y:S05]  /*2410*/  BSYNC.RECONVERGENT B4 ;  /* 0x0000000000047941 */ /* 0x000fea0003800200 */
.L_x_74:
[----:B------:R-:W-:Y:S01]  /*2420*/  USHF.L.U32 UR22, UR22, 0x15, URZ ;  /* 0x0000001516167899 */ /* 0x000fe200080006ff */
[C---:B------:R-:W-:Y:S01]  /*2430*/  IMAD.SHL.U32 R2, R0.reuse, 0x40, RZ ;  /* 0x0000004000027824 */ /* 0x040fe200078e00ff */
[----:B------:R-:W-:Y:S01]  /*2440*/  ELECT P0, URZ, PT ;  /* 0x0000000000ff782f */ /* 0x000fe20003800000 */
[----:B------:R-:W-:Y:S01]  /*2450*/  IMAD.SHL.U32 R3, R0, 0x8, RZ ;  /* 0x0000000800037824 */ /* 0x000fe200078e00ff */
[----:B------:R-:W-:Y:S02]  /*2460*/  ULOP3.LUT UR22, UR22, 0x600000, URZ, 0xc0, !UPT ;  /* 0x0060000016167892 */ /* 0x000fe4000f8ec0ff */
[----:B------:R-:W-:Y:S01]  /*2470*/  LOP3.LUT R0, R2, 0x1fc0, RZ, 0xc0, !PT ;  /* 0x00001fc002007812 */ /* 0x000fe200078ec0ff */
[----:B------:R-:W-:Y:S01]  /*2480*/  UMOV UR9, UR19 ;  /* 0x0000001300097c82 */ /* 0x000fe20008000000 */
[----:B------:R-:W-:Y:S01]  /*2490*/  UIADD3 UR22, UPT, UPT, UR23, UR22, URZ ;  /* 0x0000001617167290 */ /* 0x000fe2000fffe0ff */
[----:B------:R-:W-:Y:S01]  /*24a0*/  ISETP.LT.U32.AND P0, PT, R68, 0x20, P0 ;  /* 0x000000204400780c */ /* 0x000fe20000701070 */
[----:B------:R-:W-:Y:S01]  /*24b0*/  UMOV UR10, UR15 ;  /* 0x0000000f000a7c82 */ /* 0x000fe20008000000 */
[----:B------:R-:W-:-:S04]  /*24c0*/  LOP3.LUT R0, R0, 0x30, R3, 0xf8, !PT ;  /* 0x0000003000007812 */ /* 0x000fc800078ef803 */
[C---:B------:R-:W-:Y:S02]  /*24d0*/  LOP3.LUT R2, R0.reuse, 0x10, RZ, 0x3c, !PT ;  /* 0x0000001000027812 */ /* 0x040fe400078e3cff */
[----:B---3--:R-:W2:Y:S01]  /*24e0*/  LDTM.x64 R4, tmem[UR22] ;  /* 0x00000016000479ee */ /* 0x008ea20008340000 */
[----:B------:R-:W-:Y:S01]  /*24f0*/  LOP3.LUT R3, R0, 0x20, RZ, 0x3c, !PT ;  /* 0x0000002000037812 */ /* 0x000fe200078e3cff */
[----:B------:R-:W-:-:S03]  /*2500*/  NOP ;  /* 0x0000000000007918 */ /* 0x000fc60000000000 */
[----:B--2---:R-:W-:Y:S01]  /*2510*/  VOTEU.ANY UP1, P0 ;  /* 0x0000000000ff7886 */ /* 0x004fe20000020100 */
[----:B------:R-:W-:Y:S01]  /*2520*/  VOTEU.ANY UP0, P0 ;  /* 0x0000000000ff7886 */ /* 0x000fe20000000100 */
[----:B------:R-:W-:Y:S02]  /*2530*/  F2FP.SATFINITE.E4M3.F32.PACK_AB_MERGE_C R6, R7, R6, RZ ;  /* 0x000000060706723e */ /* 0x000fe400048070ff */
[----:B------:R-:W-:Y:S02]  /*2540*/  F2FP.SATFINITE.E4M3.F32.PACK_AB_MERGE_C R10, R11, R10, RZ ;  /* 0x0000000a0b0a723e */ /* 0x000fe400048070ff */
[----:B------:R-:W-:Y:S02]  /*2550*/  F2FP.SATFINITE.E4M3.F32.PACK_AB_MERGE_C R14, R15, R14, RZ ;  /* 0x0000000e0f0e723e */ /* 0x000fe400048070ff */
[----:B------:R-:W-:Y:S02]  /*2560*/  F2FP.SATFINITE.E4M3.F32.PACK_AB_MERGE_C R7, R19, R18, RZ ;  /* 0x000000121307723e */ /* 0x000fe400048070ff */
[----:B------:R-:W-:-:S02]  /*2570*/  F2FP.SATFINITE.E4M3.F32.PACK_AB_MERGE_C R22, R23, R22, RZ ;  /* 0x000000161716723e */ /* 0x000fc400048070ff */
[----:B------:R-:W-:Y:S02]  /*2580*/  F2FP.SATFINITE.E4M3.F32.PACK_AB_MERGE_C R26, R27, R26, RZ ;  /* 0x0000001a1b1a723e */ /* 0x000fe400048070ff */
        /* <DEDUP_REMOVED lines=10> */
[----:B------:R-:W-:-:S02]  /*2630*/  F2FP.SATFINITE.E4M3.F32.PACK_AB_MERGE_C R4, R5, R4, R6 ;  /* 0x000000040504723e */ /* 0x000fc40004807006 */
[----:B------:R-:W-:Y:S02]  /*2640*/  F2FP.SATFINITE.E4M3.F32.PACK_AB_MERGE_C R5, R9, R8, R10 ;  /* 0x000000080905723e */ /* 0x000fe4000480700a */
[----:B------:R-:W-:Y:S02]  /*2650*/  F2FP.SATFINITE.E4M3.F32.PACK_AB_MERGE_C R6, R13, R12, R14 ;  /* 0x0000000c0d06723e */ /* 0x000fe4000480700e */
[----:B------:R-:W-:Y:S02]  /*2660*/  F2FP.SATFINITE.E4M3.F32.PACK_AB_MERGE_C R7, R17, R16, R7 ;  /* 0x000000101107723e */ /* 0x000fe40004807007 */
[----:B------:R-:W-:Y:S02]  /*2670*/  F2FP.SATFINITE.E4M3.F32.PACK_AB_MERGE_C R20, R21, R20, R22 ;  /* 0x000000141514723e */ /* 0x000fe40004807016 */
[----:B------:R-:W-:Y:S01]  /*2680*/  F2FP.SATFINITE.E4M3.F32.PACK_AB_MERGE_C R21, R25, R24, R26 ;  /* 0x000000181915723e */ /* 0x000fe2000480701a */
[----:B-1----:R1:W-:Y:S01]  /*2690*/  STS.128 [R0+UR8], R4 ;  /* 0x0000000400007988 */ /* 0x0023e20008000c08 */
[----:B------:R-:W-:-:S02]  /*26a0*/  F2FP.SATFINITE.E4M3.F32.PACK_AB_MERGE_C R22, R29, R28, R30 ;  /* 0x0000001c1d16723e */ /* 0x000fc4000480701e */
[----:B------:R-:W-:Y:S02]  /*26b0*/  F2FP.SATFINITE.E4M3.F32.PACK_AB_MERGE_C R23, R33, R32, R23 ;  /* 0x000000202117723e */ /* 0x000fe40004807017 */
[----:B------:R-:W-:Y:S02]  /*26c0*/  F2FP.SATFINITE.E4M3.F32.PACK_AB_MERGE_C R36, R37, R36, R38 ;  /* 0x000000242524723e */ /* 0x000fe40004807026 */
[----:B------:R-:W-:Y:S01]  /*26d0*/  F2FP.SATFINITE.E4M3.F32.PACK_AB_MERGE_C R37, R41, R40, R42 ;  /* 0x000000282925723e */ /* 0x000fe2000480702a */
[----:B------:R1:W-:Y:S01]  /*26e0*/  STS.128 [R2+UR8], R20 ;  /* 0x0000001402007988 */ /* 0x0003e20008000c08 */
[----:B------:R-:W-:Y:S02]  /*26f0*/  F2FP.SATFINITE.E4M3.F32.PACK_AB_MERGE_C R38, R45, R44, R46 ;  /* 0x0000002c2d26723e */ /* 0x000fe4000480702e */
[----:B------:R-:W-:Y:S02]  /*2700*/  F2FP.SATFINITE.E4M3.F32.PACK_AB_MERGE_C R39, R49, R48, R50 ;  /* 0x000000303127723e */ /* 0x000fe40004807032 */
[----:B------:R-:W-:-:S02]  /*2710*/  F2FP.SATFINITE.E4M3.F32.PACK_AB_MERGE_C R52, R53, R52, R54 ;  /* 0x000000343534723e */ /* 0x000fc40004807036 */
[----:B------:R-:W-:Y:S01]  /*2720*/  F2FP.SATFINITE.E4M3.F32.PACK_AB_MERGE_C R53, R57, R56, R58 ;  /* 0x000000383935723e */ /* 0x000fe2000480703a */
[----:B------:R1:W-:Y:S01]  /*2730*/  STS.128 [R3+UR8], R36 ;  /* 0x0000002403007988 */ /* 0x0003e20008000c08 */
[----:B------:R-:W-:Y:S02]  /*2740*/  F2FP.SATFINITE.E4M3.F32.PACK_AB_MERGE_C R54, R61, R60, R62 ;  /* 0x0000003c3d36723e */ /* 0x000fe4000480703e */
[----:B------:R-:W-:Y:S02]  /*2750*/  F2FP.SATFINITE.E4M3.F32.PACK_AB_MERGE_C R55, R65, R64, R66 ;  /* 0x000000404137723e */ /* 0x000fe40004807042 */
[----:B------:R-:W-:-:S05]  /*2760*/  LOP3.LUT R8, R0, 0x30, RZ, 0x3c, !PT ;  /* 0x0000003000087812 */ /* 0x000fca00078e3cff */
[----:B------:R1:W-:Y:S01]  /*2770*/  STS.128 [R8+UR8], R52 ;  /* 0x0000003408007988 */ /* 0x0003e20008000c08 */
[----:B------:R2:W-:Y:S06]  /*2780*/  MEMBAR.ALL.CTA ;  /* 0x0000000000007992 */ /* 0x0005ec0000008000 */
[----:B--2---:R-:W2:Y:S02]  /*2790*/  FENCE.VIEW.ASYNC.S ;  /* 0x00000000000073c6 */ /* 0x004ea40000000000 */
[----:B--2---:R-:W-:Y:S06]  /*27a0*/  BAR.SYNC.DEFER_BLOCKING 0x0 ;  /* 0x0000000000007b1d */ /* 0x004fec0000010000 */
[----:B------:R1:W-:Y:S01]  /*27b0*/  @UP1 UTMASTG.2D [UR8], [UR20] ;  /* 0x00000008140013b5 */ /* 0x0003e20008008000 */
[----:B------:R0:W-:Y:S01]  /*27c0*/  UTMACMDFLUSH ;  /* 0x00000000000079b7 */ /* 0x0001e20000000000 */
[----:B------:R-:W-:-:S04]  /*27d0*/  DEPBAR.LE SB0, 0x0 ;  /* 0x000080000000791a */ /* 0x000fc80000000000 */
[----:B------:R-:W-:Y:S08]  /*27e0*/  BAR.SYNC.DEFER_BLOCKING 0x0 ;  /* 0x0000000000007b1d */ /* 0x000ff00000010000 */
[----:B------:R-:W-:Y:S06]  /*27f0*/  BAR.SYNC.DEFER_BLOCKING 0x0 ;  /* 0x0000000000007b1d */ /* 0x000fec0000010000 */
[----:B-1----:R-:W-:Y:S05]  /*2800*/  @P2 BRA `(.L_x_76) ;  /* 0x0000000000a02947 */ /* 0x002fea0003800000 */
[----:B------:R-:W1:Y:S01]  /*2810*/  S2UR UR5, SR_CgaCtaId ;  /* 0x00000000000579c3 */ /* 0x000e620000008800 */
[----:B------:R-:W-:Y:S01]  /*2820*/  NOP ;  /* 0x0000000000007918 */ /* 0x000fe20000000000 */
[----:B------:R-:W-:Y:S01]  /*2830*/  UMOV UR4, 0x50 ;  /* 0x0000005000047882 */ /* 0x000fe20000000000 */
[----:B------:R-:W-:Y:S02]  /*2840*/  IMAD.U32 R0, RZ, RZ, UR23 ;  /* 0x00000017ff007e24 */ /* 0x000fe4000f8e00ff */
[----:B------:R-:W-:Y:S02]  /*2850*/  IMAD.MOV.U32 R3, RZ, RZ, 0x3 ;  /* 0x00000003ff037424 */ /* 0x000fe400078e00ff */
[----:B------:R-:W-:Y:S01]  /*2860*/  IMAD.MOV.U32 R7, RZ, RZ, 0x1 ;  /* 0x00000001ff077424 */ /* 0x000fe200078e00ff */
[----:B------:R-:W-:-:S04]  /*2870*/  LOP3.LUT R0, R0, 0xffff, RZ, 0xc0, !PT ;  /* 0x0000ffff00007812 */ /* 0x000fc800078ec0ff */
[----:B------:R-:W-:-:S05]  /*2880*/  SHF.R.U32.HI R0, RZ, 0x5, R0 ;  /* 0x00000005ff007819 */ /* 0x000fca0000011600 */
[----:B------:R-:W-:Y:S01]  /*2890*/  VIADD R2, R0, 0x10 ;  /* 0x0000001000027836 */ /* 0x000fe20000000000 */
[----:B------:R-:W-:Y:S01]  /*28a0*/  SHF.L.U32 R0, R3, R0, RZ ;  /* 0x0000000003007219 */ /* 0x000fe200000006ff */
[----:B-1----:R-:W-:-:S03]  /*28b0*/  ULEA UR6, UR5, UR4, 0x18 ;  /* 0x0000000405067291 */ /* 0x002fc6000f8ec0ff */
[----:B------:R-:W-:-:S04]  /*28c0*/  SHF.L.U32 R3, R7, R2, RZ ;  /* 0x0000000207037219 */ /* 0x000fc800000006ff */
[----:B------:R-:W-:Y:S02]  /*28d0*/  LOP3.LUT R0, R3, R0, RZ, 0xfc, !PT ;  /* 0x0000000003007212 */ /* 0x000fe400078efcff */
[----:B------:R-:W1:Y:S02]  /*28e0*/  LDS R5, [UR6] ;  /* 0x00000006ff057984 */ /* 0x000e640008000800 */
[C---:B------:R-:W-:Y:S02]  /*28f0*/  LOP3.LUT R2, R0.reuse, 0xffff, RZ, 0xc0, !PT ;  /* 0x0000ffff00027812 */ /* 0x040fe400078ec0ff */
[----:B-1----:R-:W-:-:S04]  /*2900*/  LOP3.LUT R3, R0, 0xffff, R5, 0x80, !PT ;  /* 0x0000ffff00037812 */ /* 0x002fc800078e8005 */
[----:B------:R-:W-:-:S13]  /*2910*/  ISETP.NE.AND P0, PT, R3, R2, PT ;  /* 0x000000020300720c */ /* 0x000fda0003f05270 */
[----:B------:R-:W-:Y:S05]  /*2920*/  @P0 BRA `(.L_x_77) ;  /* 0x0000000000500947 */ /* 0x000fea0003800000 */
[----:B------:R-:W-:Y:S02]  /*2930*/  SHF.R.U32.HI R5, RZ, 0x10, R5 ;  /* 0x00000010ff057819 */ /* 0x000fe40000011605 */
[----:B------:R-:W-:-:S04]  /*2940*/  SHF.R.U32.HI R2, RZ, 0x10, R0 ;  /* 0x00000010ff027819 */ /* 0x000fc80000011600 */
[----:B------:R-:W-:-:S04]  /*2950*/  LOP3.LUT R5, R5, R2, RZ, 0xc0, !PT ;  /* 0x0000000205057212 */ /* 0x000fc800078ec0ff */
[----:B------:R-:W-:-:S13]  /*2960*/  ISETP.NE.AND P0, PT, R5, R2, PT ;  /* 0x000000020500720c */ /* 0x000fda0003f05270 */
[----:B------:R-:W-:Y:S05]  /*2970*/  @P0 BRA `(.L_x_78) ;  /* 0x0000000000300947 */ /* 0x000fea0003800000 */
[----:B------:R-:W-:Y:S01]  /*2980*/  R2UR UR4, R0 ;  /* 0x00000000000472ca */ /* 0x000fe200000e0000 */
[----:B------:R-:W-:Y:S01]  /*2990*/  VOTEU.ANY UR5, UPT, PT ;  /* 0x0000000000057886 */ /* 0x000fe200038e0100 */
[----:B------:R-:W1:Y:S01]  /*29a0*/  S2R R0, SR_LANEID ;  /* 0x0000000000007919 */ /* 0x000e620000000000 */
[----:B------:R-:W-:-:S10]  /*29b0*/  UFLO.U32 UR5, UR5 ;  /* 0x00000005000572bd */ /* 0x000fd400080e0000 */
[----:B------:R-:W-:-:S06]  /*29c0*/  ULOP3.LUT UR4, URZ, UR4, URZ, 0x33, !UPT ;  /* 0x00000004ff047292 */ /* 0x000fcc000f8e33ff */
[----:B------:R-:W-:-:S04]  /*29d0*/  IMAD.U32 R2, RZ, RZ, UR4 ;  /* 0x00000004ff027e24 */ /* 0x000fc8000f8e00ff */
[----:B------:R-:W2:Y:S02]  /*29e0*/  REDUX UR7, R2 ;  /* 0x00000000020773c4 */ /* 0x000ea40000000000 */
[----:B------:R3:W-:Y:S01]  /*29f0*/  UTCATOMSWS.AND URZ, UR4 ;  /* 0x0000000400ff79e3 */ /* 0x0007e20008000000 */
[----:B-1----:R-:W-:Y:S01]  /*2a00*/  ISETP.EQ.U32.AND P0, PT, R0, UR5, PT ;  /* 0x0000000500007c0c */ /* 0x002fe2000bf02070 */
[----:B--2---:R-:W-:-:S12]  /*2a10*/  IMAD.U32 R0, RZ, RZ, UR7 ;  /* 0x00000007ff007e24 */ /* 0x004fd8000f8e00ff */
[----:B------:R3:W-:Y:S01]  /*2a20*/  @P0 ATOMS.AND RZ, [UR6], R0 ;  /* 0x00000000ffff098c */ /* 0x0007e2000a800006 */
[----:B------:R-:W-:Y:S05]  /*2a30*/  BRA `(.L_x_76) ;  /* 0x0000000000147947 */ /* 0x000fea0003800000 */
.L_x_78:
[----:B------:R-:W-:-:S07]  /*2a40*/  MOV R2, 0x2a60 ;  /* 0x00002a6000027802 */ /* 0x000fce0000000f00 */
[----:B------:R-:W-:Y:S05]  /*2a50*/  CALL.REL.NOINC `($__internal_0_$__cuda_sm10x_tcgen05_guardrail_trap_col_being_dealloced_not_returned_by_alloc) ;  /* 0x0000000000447944 */ /* 0x000fea0003c00000 */
[----:B------:R-:W-:Y:S05]  /*2a60*/  BRA `(.L_x_76) ;  /* 0x0000000000087947 */ /* 0x000fea0003800000 */
.L_x_77:
[----:B------:R-:W-:-:S07]  /*2a70*/  MOV R2, 0x2a90 ;  /* 0x00002a9000027802 */ /* 0x000fce0000000f00 */
[----:B------:R-:W-:Y:S05]  /*2a80*/  CALL.REL.NOINC `($__internal_2_$__cuda_sm10x_tcgen05_guardrail_trap_unallocated_columns_being_dealloced) ;  /* 0x0000000000507944 */ /* 0x000fea0003c00000 */
.L_x_76:
[----:B------:R-:W-:Y:S01]  /*2a90*/  NOP ;  /* 0x0000000000007918 */ /* 0x000fe20000000000 */
[----:B---3--:R-:W-:Y:S05]  /*2aa0*/  EXIT ;  /* 0x000000000000794d */ /* 0x008fea0003800000 */
.L_x_61:
[----:B------:R-:W1:Y:S02]  /*2ab0*/  SYNCS.PHASECHK.TRANS64.TRYWAIT P0, [UR8+0xc000], RZ ;  /* 0x00c000ffff0075a7 */ /* 0x000e640008001108 */
[----:B-1----:R-:W-:Y:S05]  /*2ac0*/  @!P0 BRA `(.L_x_61) ;  /* 0xfffffffc00f88947 */ /* 0x002fea000383ffff */
[----:B------:R-:W-:Y:S05]  /*2ad0*/  BRA `(.L_x_79) ;  /* 0xfffffff000487947 */ /* 0x000fea000383ffff */
.L_x_63:
[----:B------:R-:W1:Y:S02]  /*2ae0*/  SYNCS.PHASECHK.TRANS64.TRYWAIT P1, [UR8+0xc020], RZ ;  /* 0x00c020ffff0075a7 */ /* 0x000e640008021108 */
[----:B-1----:R-:W-:Y:S05]  /*2af0*/  @!P1 BRA `(.L_x_63) ;  /* 0xfffffffc00f89947 */ /* 0x002fea000383ffff */
[----:B------:R-:W-:Y:S05]  /*2b00*/  BRA `(.L_x_80) ;  /* 0xfffffff000bc7947 */ /* 0x000fea000383ffff */
.L_x_64:
[----:B------:R-:W2:Y:S02]  /*2b10*/  SYNCS.PHASECHK.TRANS64.TRYWAIT P0, [UR28+0xc000], R2 ;  /* 0x00c00002ff0075a7 */ /* 0x000ea4000800111c */
[----:B--2---:R-:W-:Y:S05]  /*2b20*/  @!P0 BRA `(.L_x_64) ;  /* 0xfffffffc00f88947 */ /* 0x004fea000383ffff */
[----:B------:R-:W-:Y:S05]  /*2b30*/  BRA `(.L_x_81) ;  /* 0xfffffff4003c7947 */ /* 0x000fea000383ffff */
.L_x_66:
[----:B------:R-:W2:Y:S02]  /*2b40*/  SYNCS.PHASECHK.TRANS64.TRYWAIT P0, [UR28+0xc020], R2 ;  /* 0x00c02002ff0075a7 */ /* 0x000ea4000800111c */
[----:B--2---:R-:W-:Y:S05]  /*2b50*/  @!P0 BRA `(.L_x_66) ;  /* 0xfffffffc00f88947 */ /* 0x004fea000383ffff */
[----:B------:R-:W-:Y:S05]  /*2b60*/  BRA `(.L_x_82) ;  /* 0xfffffff400ac7947 */ /* 0x000fea000383ffff */
        .weak           $__internal_0_$__cuda_sm10x_tcgen05_guardrail_trap_col_being_dealloced_not_returned_by_alloc
        .type           $__internal_0_$__cuda_sm10x_tcgen05_guardrail_trap_col_being_dealloced_not_returned_by_alloc,@function
        .size           $__internal_0_$__cuda_sm10x_tcgen05_guardrail_trap_col_being_dealloced_not_returned_by_alloc,($__internal_1_$__cuda_sm10x_tcgen05_guardrail_trap_phase_invalid_during_alloc - $__internal_0_$__cuda_sm10x_tcgen05_guardrail_trap_col_being_dealloced_not_returned_by_alloc)
$__internal_0_$__cuda_sm10x_tcgen05_guardrail_trap_col_being_dealloced_not_returned_by_alloc:
[----:B------:R-:W-:Y:S05]  /*2b70*/  BPT.TRAP 0x1 ;  /* 0x000000040000795c */ /* 0x000fea0000300000 */
[----:B------:R-:W-:-:S04]  /*2b80*/  IMAD.MOV.U32 R3, RZ, RZ, 0x0 ;  /* 0x00000000ff037424 */ /* 0x000fc800078e00ff */
[----:B------:R-:W-:Y:S05]  /*2b90*/  RET.REL.NODEC R2 `(gluon_tcgen05) ;  /* 0xffffffd402187950 */ /* 0x000fea0003c3ffff */
        .weak           $__internal_1_$__cuda_sm10x_tcgen05_guardrail_trap_phase_invalid_during_alloc
        .type           $__internal_1_$__cuda_sm10x_tcgen05_guardrail_trap_phase_invalid_during_alloc,@function
        .size           $__internal_1_$__cuda_sm10x_tcgen05_guardrail_trap_phase_invalid_during_alloc,($__internal_2_$__cuda_sm10x_tcgen05_guardrail_trap_unallocated_columns_being_dealloced - $__internal_1_$__cuda_sm10x_tcgen05_guardrail_trap_phase_invalid_during_alloc)
$__internal_1_$__cuda_sm10x_tcgen05_guardrail_trap_phase_invalid_during_alloc:
[----:B------:R-:W-:Y:S05]  /*2ba0*/  BPT.TRAP 0x1 ;  /* 0x000000040000795c */ /* 0x000fea0000300000 */
[----:B------:R-:W-:-:S04]  /*2bb0*/  IMAD.MOV.U32 R3, RZ, RZ, 0x0 ;  /* 0x00000000ff037424 */ /* 0x000fc800078e00ff */
[----:B------:R-:W-:Y:S05]  /*2bc0*/  RET.REL.NODEC R2 `(gluon_tcgen05) ;  /* 0xffffffd4020c7950 */ /* 0x000fea0003c3ffff */
        .weak           $__internal_2_$__cuda_sm10x_tcgen05_guardrail_trap_unallocated_columns_being_dealloced
        .type           $__internal_2_$__cuda_sm10x_tcgen05_guardrail_trap_unallocated_columns_being_dealloced,@function
        .size           $__internal_2_$__cuda_sm10x_tcgen05_guardrail_trap_unallocated_columns_being_dealloced,(.L_x_86 - $__internal_2_$__cuda_sm10x_tcgen05_guardrail_trap_unallocated_columns_being_dealloced)
$__internal_2_$__cuda_sm10x_tcgen05_guardrail_trap_unallocated_columns_being_dealloced:
[----:B------:R-:W-:Y:S05]  /*2bd0*/  BPT.TRAP 0x1 ;  /* 0x000000040000795c */ /* 0x000fea0000300000 */
[----:B------:R-:W-:-:S04]  /*2be0*/  IMAD.MOV.U32 R3, RZ, RZ, 0x0 ;  /* 0x00000000ff037424 */ /* 0x000fc800078e00ff */
[----:B------:R-:W-:Y:S05]  /*2bf0*/  RET.REL.NODEC R2 `(gluon_tcgen05) ;  /* 0xffffffd402007950 */ /* 0x000fea0003c3ffff */
.L_x_83:
[----:B------:R-:W-:-:S00]  /*2c00*/  BRA `(.L_x_83) ;  /* 0xfffffffc00fc7947 */ /* 0x000fc0000383ffff */
[----:B------:R-:W-:-:S00]  /*2c10*/  NOP ;  /* 0x0000000000007918 */ /* 0x000fc00000000000 */
        /* <DEDUP_REMOVED lines=14> */
.L_x_86:


//--------------------- .nv.shared.gluon_tcgen05  --------------------------
	.section	.nv.shared.gluon_tcgen05,"aw",@nobits
	.sectionflags	@""
	.align	16
	.zero		1024


//--------------------- .nv.shared.reserved.0     --------------------------
	.section	.nv.shared.reserved.0,"aw",@nobits
	.align	8
	.weak		__nv_reservedSMEM_offset_0_alias
	.size		__nv_reservedSMEM_offset_0_alias, 0, 64
	.other		__nv_reservedSMEM_offset_0_alias,@"STO_CUDA_RESERVED_SHARED STV_DEFAULT"
__nv_reservedSMEM_offset_0_alias:
	.zero		0
.nv.shared.reserved.0:
	.zero		64
	.weak		__nv_reservedSMEM_allocation_phase
	.type		__nv_reservedSMEM_allocation_phase,@object
	.size		__nv_reservedSMEM_allocation_phase,(.L_0 - __nv_reservedSMEM_allocation_phase)
__nv_reservedSMEM_allocation_phase:
	.zero		1
.L_0:
	.zero		7
	.weak		__nv_reservedSMEM_devtool_atexit_pc
	.type		__nv_reservedSMEM_devtool_atexit_pc,@object
	.size		__nv_reservedSMEM_devtool_atexit_pc,(__nv_reservedSMEM_allocation_mask - __nv_reservedSMEM_devtool_atexit_pc)
__nv_reservedSMEM_devtool_atexit_pc:
	.zero		8
	.weak		__nv_reservedSMEM_allocation_mask
	.type		__nv_reservedSMEM_allocation_mask,@object
	.size		__nv_reservedSMEM_allocation_mask,(.L_2 - __nv_reservedSMEM_allocation_mask)
__nv_reservedSMEM_allocation_mask:
	.zero		4
.L_2:


//--------------------- .nv.constant0.gluon_tcgen05 --------------------------
	.section	.nv.constant0.gluon_tcgen05,"a",@progbits
	.sectionflags	@""
	.align	4
.nv.constant0.gluon_tcgen05:
	.zero		976


//--------------------- SYMBOLS --------------------------

	.type		.nv.reservedSmem.offset0,@object
	.size		.nv.reservedSmem.offset0,0x4
	.type		.nv.reservedSmem.cap,@object
	.size		.nv.reservedSmem.cap,0x4
